// auto-generated by cutlass_sweep.gemm — config: {"arch": "sm_90", "cluster_m": 1, "cluster_n": 4, "dtype": "tf32", "dtype_b": "tf32", "layout": "nt", "stages": 0, "tile_k": 64, "tile_m": 64, "tile_n": 256}
#include "cutlass/cutlass.h"
#include "cutlass/gemm/collective/collective_builder.hpp"
#include "cutlass/gemm/device/gemm_universal_adapter.h"
#include "cutlass/gemm/kernel/gemm_universal.hpp"
#include "cutlass/epilogue/collective/collective_builder.hpp"

using ElemA = cutlass::tfloat32_t;
using ElemB = cutlass::tfloat32_t;
using ElemCD = cutlass::tfloat32_t;
using Acc  = float;
using TileShape    = cute::Shape<cute::_64, cute::_256, cute::_64>;
using ClusterShape = cute::Shape<cute::_1, cute::_4, cute::_1>;

using CollectiveEpilogue = typename cutlass::epilogue::collective::CollectiveBuilder<
    cutlass::arch::Sm90, cutlass::arch::OpClassTensorOp,
    TileShape, ClusterShape,
    cutlass::epilogue::collective::EpilogueTileAuto,
    Acc, Acc,
    ElemCD, cutlass::layout::RowMajor, 128 / cutlass::sizeof_bits<ElemCD>::value,
    ElemCD, cutlass::layout::RowMajor, 128 / cutlass::sizeof_bits<ElemCD>::value,
    cutlass::epilogue::collective::EpilogueScheduleAuto
  >::CollectiveOp;

using CollectiveMainloop = typename cutlass::gemm::collective::CollectiveBuilder<
    cutlass::arch::Sm90, cutlass::arch::OpClassTensorOp,
    ElemA, cutlass::layout::RowMajor, 128 / cutlass::sizeof_bits<ElemA>::value,
    ElemB, cutlass::layout::ColumnMajor, 128 / cutlass::sizeof_bits<ElemB>::value,
    Acc,
    TileShape, ClusterShape,
    cutlass::gemm::collective::StageCountAutoCarveout<static_cast<int>(sizeof(typename CollectiveEpilogue::SharedStorage))>,
    cutlass::gemm::collective::KernelScheduleAuto
  >::CollectiveOp;

using GemmKernel = cutlass::gemm::kernel::GemmUniversal<
    cute::Shape<int,int,int,int>,
    CollectiveMainloop,
    CollectiveEpilogue
>;
using Gemm = cutlass::gemm::device::GemmUniversalAdapter<GemmKernel>;

// Force the device kernel symbol into the cubin without needing a host main.
auto* _anchor = &cutlass::device_kernel<GemmKernel>;


// ===== COMPILED SASS (sm_90a) =====

	.target	sm_90a

	.elftype	@"ET_EXEC"


//--------------------- .note.nv.tkinfo           --------------------------
	.section	.note.nv.tkinfo,"",@"SHT_NOTE"
	.sectionflags	@"SHF_NOTE_NV_TKINFO"
	.tkinfo
        /*0018*/ 	.word	0x00000002
        /*0030*/ 	.string	""
        /*0030*/ 	.string	"ptxas"
        /*0030*/ 	.string	"Cuda compilation tools, release 13.0, V13.0.88"
        /*0030*/ 	.string	"Build cuda_13.0.r13.0/compiler.36424714_0"
        /*0030*/ 	.string	"-arch sm_90a -m 64 "



//--------------------- .note.nv.cuinfo           --------------------------
	.section	.note.nv.cuinfo,"",@"SHT_NOTE"
	.sectionflags	@"SHF_NOTE_NV_CUINFO"
        /*0018*/ 	.short	0x0002
        /*001a*/ 	.short	0x005a
        /*001c*/ 	.short	0x0082
	.zero		2


//--------------------- .nv.info                  --------------------------
	.section	.nv.info,"",@"SHT_CUDA_INFO"
	.align	4


	//----- nvinfo : EIATTR_REGCOUNT
	.align		4
        /*0000*/ 	.byte	0x04, 0x2f
        /*0002*/ 	.short	(.L_15 - .L_14)
	.align		4
.L_14:
        /*0004*/ 	.word	index@(_ZN7cutlass13device_kernelINS_4gemm6kernel13GemmUniversalIN4cute5tupleIJiiiiEEENS1_10collective13CollectiveMmaINS1_34MainloopSm90TmaGmmaWarpSpecializedILi2ENS5_IJNS4_1CILi1EEENSA_ILi4EEESB_EEENS1_32KernelTmaWarpSpecializedPingpongEEENS5_IJNSA_ILi64EEENSA_ILi256EEESG_EEENS_10tfloat32_tENS5_IJlSB_lEEESJ_SK_NS4_8TiledMMAINS4_8MMA_AtomIJNS4_4SM904GMMA30MMA_64x256x8_F32TF32TF32_SS_TNILNSO_7ScaleInE1ELSQ_1EEEEEENS4_6LayoutINS5_IJSB_SB_SB_EEENS5_IJNSA_ILi0EEESV_SV_EEEEENS5_IJNS4_10UnderscoreESY_SY_EEEEENS4_23SM90_TMA_LOAD_MULTICASTENS4_14ComposedLayoutINS4_7SwizzleILi3ELi4ELi3EEENS4_18smem_ptr_flag_bitsILi32EEENST_INS5_IJNSA_ILi8EEENSA_ILi32EEEEEENS5_IJS18_SB_EEEEEEEvNS4_8identityENS4_13SM90_TMA_LOADES1C_vS1D_EENS_8epilogue10collective6detail29Sm90TmaWarpSpecializedAdapterINS1H_15DefaultEpilogueISJ_SK_SK_NS1G_6thread17LinearCombinationISJ_Li1EffLNS1L_9ScaleType4KindE0ELNS_15FloatRoundStyleE2ESJ_EENS1_15EpilogueDefaultEEEEEvvEEEEvNT_6ParamsE)
        /*0008*/ 	.word	0x000000a8


	//----- nvinfo : EIATTR_FRAME_SIZE
	.align		4
.L_15:
        /*000c*/ 	.byte	0x04, 0x11
        /*000e*/ 	.short	(.L_17 - .L_16)
	.align		4
.L_16:
        /*0010*/ 	.word	index@(_ZN7cutlass13device_kernelINS_4gemm6kernel13GemmUniversalIN4cute5tupleIJiiiiEEENS1_10collective13CollectiveMmaINS1_34MainloopSm90TmaGmmaWarpSpecializedILi2ENS5_IJNS4_1CILi1EEENSA_ILi4EEESB_EEENS1_32KernelTmaWarpSpecializedPingpongEEENS5_IJNSA_ILi64EEENSA_ILi256EEESG_EEENS_10tfloat32_tENS5_IJlSB_lEEESJ_SK_NS4_8TiledMMAINS4_8MMA_AtomIJNS4_4SM904GMMA30MMA_64x256x8_F32TF32TF32_SS_TNILNSO_7ScaleInE1ELSQ_1EEEEEENS4_6LayoutINS5_IJSB_SB_SB_EEENS5_IJNSA_ILi0EEESV_SV_EEEEENS5_IJNS4_10UnderscoreESY_SY_EEEEENS4_23SM90_TMA_LOAD_MULTICASTENS4_14ComposedLayoutINS4_7SwizzleILi3ELi4ELi3EEENS4_18smem_ptr_flag_bitsILi32EEENST_INS5_IJNSA_ILi8EEENSA_ILi32EEEEEENS5_IJS18_SB_EEEEEEEvNS4_8identityENS4_13SM90_TMA_LOADES1C_vS1D_EENS_8epilogue10collective6detail29Sm90TmaWarpSpecializedAdapterINS1H_15DefaultEpilogueISJ_SK_SK_NS1G_6thread17LinearCombinationISJ_Li1EffLNS1L_9ScaleType4KindE0ELNS_15FloatRoundStyleE2ESJ_EENS1_15EpilogueDefaultEEEEEvvEEEEvNT_6ParamsE)
        /*0014*/ 	.word	0x00000000


	//----- nvinfo : EIATTR_MIN_STACK_SIZE
	.align		4
.L_17:
        /*0018*/ 	.byte	0x04, 0x12
        /*001a*/ 	.short	(.L_19 - .L_18)
	.align		4
.L_18:
        /*001c*/ 	.word	index@(_ZN7cutlass13device_kernelINS_4gemm6kernel13GemmUniversalIN4cute5tupleIJiiiiEEENS1_10collective13CollectiveMmaINS1_34MainloopSm90TmaGmmaWarpSpecializedILi2ENS5_IJNS4_1CILi1EEENSA_ILi4EEESB_EEENS1_32KernelTmaWarpSpecializedPingpongEEENS5_IJNSA_ILi64EEENSA_ILi256EEESG_EEENS_10tfloat32_tENS5_IJlSB_lEEESJ_SK_NS4_8TiledMMAINS4_8MMA_AtomIJNS4_4SM904GMMA30MMA_64x256x8_F32TF32TF32_SS_TNILNSO_7ScaleInE1ELSQ_1EEEEEENS4_6LayoutINS5_IJSB_SB_SB_EEENS5_IJNSA_ILi0EEESV_SV_EEEEENS5_IJNS4_10UnderscoreESY_SY_EEEEENS4_23SM90_TMA_LOAD_MULTICASTENS4_14ComposedLayoutINS4_7SwizzleILi3ELi4ELi3EEENS4_18smem_ptr_flag_bitsILi32EEENST_INS5_IJNSA_ILi8EEENSA_ILi32EEEEEENS5_IJS18_SB_EEEEEEEvNS4_8identityENS4_13SM90_TMA_LOADES1C_vS1D_EENS_8epilogue10collective6detail29Sm90TmaWarpSpecializedAdapterINS1H_15DefaultEpilogueISJ_SK_SK_NS1G_6thread17LinearCombinationISJ_Li1EffLNS1L_9ScaleType4KindE0ELNS_15FloatRoundStyleE2ESJ_EENS1_15EpilogueDefaultEEEEEvvEEEEvNT_6ParamsE)
        /*0020*/ 	.word	0x00000000
.L_19:


//--------------------- .nv.compat                --------------------------
	.section	.nv.compat,"",@"SHT_CUDA_COMPAT_INFO"
	.align	4
        /*0000*/ 	.byte	0x02, 0x09, 0x01, 0x00, 0x02, 0x02, 0x04, 0x00, 0x02, 0x05, 0x05, 0x00, 0x03, 0x07, 0x01, 0x01
        /*0010*/ 	.byte	0x02, 0x03, 0x01, 0x00, 0x02, 0x06, 0x01, 0x00, 0x04, 0x0b, 0x08, 0x00, 0x00, 0x00, 0x00, 0x00
        /*0020*/ 	.byte	0x00, 0x00, 0x00, 0x00


//--------------------- .nv.info._ZN7cutlass13device_kernelINS_4gemm6kernel13GemmUniversalIN4cute5tupleIJiiiiEEENS1_10collective13CollectiveMmaINS1_34MainloopSm90TmaGmmaWarpSpecializedILi2ENS5_IJNS4_1CILi1EEENSA_ILi4EEESB_EEENS1_32KernelTmaWarpSpecializedPingpongEEENS5_IJNSA_ILi64EEENSA_ILi256EEESG_EEENS_10tfloat32_tENS5_IJlSB_lEEESJ_SK_NS4_8TiledMMAINS4_8MMA_AtomIJNS4_4SM904GMMA30MMA_64x256x8_F32TF32TF32_SS_TNILNSO_7ScaleInE1ELSQ_1EEEEEENS4_6LayoutINS5_IJSB_SB_SB_EEENS5_IJNSA_ILi0EEESV_SV_EEEEENS5_IJNS4_10UnderscoreESY_SY_EEEEENS4_23SM90_TMA_LOAD_MULTICASTENS4_14ComposedLayoutINS4_7SwizzleILi3ELi4ELi3EEENS4_18smem_ptr_flag_bitsILi32EEENST_INS5_IJNSA_ILi8EEENSA_ILi32EEEEEENS5_IJS18_SB_EEEEEEEvNS4_8identityENS4_13SM90_TMA_LOADES1C_vS1D_EENS_8epilogue10collective6detail29Sm90TmaWarpSpecializedAdapterINS1H_15DefaultEpilogueISJ_SK_SK_NS1G_6thread17LinearCombinationISJ_Li1EffLNS1L_9ScaleType4KindE0ELNS_15FloatRoundStyleE2ESJ_EENS1_15EpilogueDefaultEEEEEvvEEEEvNT_6ParamsE --------------------------
	.section	.nv.info._ZN7cutlass13device_kernelINS_4gemm6kernel13GemmUniversalIN4cute5tupleIJiiiiEEENS1_10collective13CollectiveMmaINS1_34MainloopSm90TmaGmmaWarpSpecializedILi2ENS5_IJNS4_1CILi1EEENSA_ILi4EEESB_EEENS1_32KernelTmaWarpSpecializedPingpongEEENS5_IJNSA_ILi64EEENSA_ILi256EEESG_EEENS_10tfloat32_tENS5_IJlSB_lEEESJ_SK_NS4_8TiledMMAINS4_8MMA_AtomIJNS4_4SM904GMMA30MMA_64x256x8_F32TF32TF32_SS_TNILNSO_7ScaleInE1ELSQ_1EEEEEENS4_6LayoutINS5_IJSB_SB_SB_EEENS5_IJNSA_ILi0EEESV_SV_EEEEENS5_IJNS4_10UnderscoreESY_SY_EEEEENS4_23SM90_TMA_LOAD_MULTICASTENS4_14ComposedLayoutINS4_7SwizzleILi3ELi4ELi3EEENS4_18smem_ptr_flag_bitsILi32EEENST_INS5_IJNSA_ILi8EEENSA_ILi32EEEEEENS5_IJS18_SB_EEEEEEEvNS4_8identityENS4_13SM90_TMA_LOADES1C_vS1D_EENS_8epilogue10collective6detail29Sm90TmaWarpSpecializedAdapterINS1H_15DefaultEpilogueISJ_SK_SK_NS1G_6thread17LinearCombinationISJ_Li1EffLNS1L_9ScaleType4KindE0ELNS_15FloatRoundStyleE2ESJ_EENS1_15EpilogueDefaultEEEEEvvEEEEvNT_6ParamsE,"",@"SHT_CUDA_INFO"
	.sectionflags	@""
	.align	4


	//----- nvinfo : EIATTR_CUDA_API_VERSION
	.align		4
        /*0000*/ 	.byte	0x04, 0x37
        /*0002*/ 	.short	(.L_21 - .L_20)
.L_20:
        /*0004*/ 	.word	0x00000082


	//----- nvinfo : EIATTR_KPARAM_INFO
	.align		4
.L_21:
        /*0008*/ 	.byte	0x04, 0x17
        /*000a*/ 	.short	(.L_23 - .L_22)
.L_22:
        /*000c*/ 	.word	0x00000000
        /*0010*/ 	.short	0x0000
        /*0012*/ 	.short	0x0070
        /*0014*/ 	.byte	0x00, 0xf0, 0x01, 0x10


	//----- nvinfo : EIATTR_SPARSE_MMA_MASK
	.align		4
.L_23:
        /*0018*/ 	.byte	0x03, 0x50
        /*001a*/ 	.short	0x0000


	//----- nvinfo : EIATTR_MAXREG_COUNT
	.align		4
        /*001c*/ 	.byte	0x03, 0x1b
        /*001e*/ 	.short	0x00a8


	//----- nvinfo : EIATTR_NUM_BARRIERS
	.align		4
        /*0020*/ 	.byte	0x02, 0x4c
        /*0022*/ 	.byte	0x01
	.zero		1


	//----- nvinfo : EIATTR_EXTERNS
	.align		4
        /*0024*/ 	.byte	0x04, 0x0f
        /*0026*/ 	.short	(.L_25 - .L_24)


	//   ....[0]....
	.align		4
.L_24:
        /*0028*/ 	.word	index@(__assertfail)


	//----- nvinfo : EIATTR_MERCURY_ISA_VERSION
	.align		4
.L_25:
        /*002c*/ 	.byte	0x03, 0x5f
        /*002e*/ 	.short	0x0101


	//----- nvinfo : EIATTR_INT_WARP_WIDE_INSTR_OFFSETS
	.align		4
        /*0030*/ 	.byte	0x04, 0x31
        /*0032*/ 	.short	(.L_27 - .L_26)


	//   ....[0]....
.L_26:
        /*0034*/ 	.word	0x00000550


	//   ....[1]....
        /*0038*/ 	.word	0x00000590


	//   ....[2]....
        /*003c*/ 	.word	0x00000620


	//   ....[3]....
        /*0040*/ 	.word	0x00000650


	//   ....[4]....
        /*0044*/ 	.word	0x00000690


	//   ....[5]....
        /*0048*/ 	.word	0x000006a0


	//   ....[6]....
        /*004c*/ 	.word	0x00000760


	//   ....[7]....
        /*0050*/ 	.word	0x000007c0


	//   ....[8]....
        /*0054*/ 	.word	0x00002500


	//----- nvinfo : EIATTR_COOP_GROUP_MASK_REGIDS
	.align		4
.L_27:
        /*0058*/ 	.byte	0x04, 0x29
        /*005a*/ 	.short	(.L_29 - .L_28)


	//   ....[0]....
.L_28:
        /*005c*/ 	.word	0xffffffff


	//   ....[1]....
        /*0060*/ 	.word	0xffffffff


	//   ....[2]....
        /*0064*/ 	.word	0xffffffff


	//   ....[3]....
        /*0068*/ 	.word	0xffffffff


	//   ....[4]....
        /*006c*/ 	.word	0xffffffff


	//   ....[5]....
        /*0070*/ 	.word	0xffffffff


	//   ....[6]....
        /*0074*/ 	.word	0xffffffff


	//----- nvinfo : EIATTR_COOP_GROUP_INSTR_OFFSETS
	.align		4
.L_29:
        /*0078*/ 	.byte	0x04, 0x28
        /*007a*/ 	.short	(.L_31 - .L_30)


	//   ....[0]....
.L_30:
        /*007c*/ 	.word	0x00000060


	//   ....[1]....
        /*0080*/ 	.word	0x00000080


	//   ....[2]....
        /*0084*/ 	.word	0x00000180


	//   ....[3]....
        /*0088*/ 	.word	0x00000370


	//   ....[4]....
        /*008c*/ 	.word	0x000003b0


	//   ....[5]....
        /*0090*/ 	.word	0x000004a0


	//   ....[6]....
        /*0094*/ 	.word	0x000008d0


	//----- nvinfo : EIATTR_REG_RECONFIG
	.align		4
.L_31:
        /*0098*/ 	.byte	0x01, 0x54
	.zero		2


	//----- nvinfo : EIATTR_SYSCALL_OFFSETS
	.align		4
        /*009c*/ 	.byte	0x04, 0x46
        /*009e*/ 	.short	(.L_33 - .L_32)


	//   ....[0]....
.L_32:
        /*00a0*/ 	.word	0x00001820


	//----- nvinfo : EIATTR_MBARRIER_INSTR_OFFSETS
	.align		4
.L_33:
        /*00a4*/ 	.byte	0x04, 0x39
        /*00a6*/ 	.short	(.L_35 - .L_34)


	//   ....[0]....
.L_34:
        /*00a8*/ 	.word	0x00000320
        /*00ac*/ 	.word	0x000000ff
        /*00b0*/ 	.word	0x00000000
        /*00b4*/ 	.short	0x0100
        /*00b6*/ 	.byte	0x07
	.zero		1


	//   ....[1]....
        /*00b8*/ 	.word	0x00000330
        /*00bc*/ 	.word	0x000000ff
        /*00c0*/ 	.word	0x00000010
        /*00c4*/ 	.short	0x0100
        /*00c6*/ 	.byte	0x07
	.zero		1


	//   ....[2]....
        /*00c8*/ 	.word	0x00000340
        /*00cc*/ 	.word	0x000000ff
        /*00d0*/ 	.word	0x00000008
        /*00d4*/ 	.short	0x0100
        /*00d6*/ 	.byte	0x07
	.zero		1


	//   ....[3]....
        /*00d8*/ 	.word	0x00000350
        /*00dc*/ 	.word	0x000000ff
        /*00e0*/ 	.word	0x00000018
        /*00e4*/ 	.short	0x0100
        /*00e6*/ 	.byte	0x07
	.zero		1


	//   ....[4]....
        /*00e8*/ 	.word	0x000007a0
        /*00ec*/ 	.word	0x000000ff
        /*00f0*/ 	.word	0x00000050
        /*00f4*/ 	.short	0x0100
        /*00f6*/ 	.byte	0x0d
	.zero		1


	//   ....[5]....
        /*00f8*/ 	.word	0x000007e0
        /*00fc*/ 	.word	0x000000ff
        /*0100*/ 	.word	0x00000058
        /*0104*/ 	.short	0x0100
        /*0106*/ 	.byte	0x0d
	.zero		1


	//   ....[6]....
        /*0108*/ 	.word	0x00000810
        /*010c*/ 	.word	0x000000ff
        /*0110*/ 	.word	0x00000030
        /*0114*/ 	.short	0x0100
        /*0116*/ 	.byte	0x10
	.zero		1


	//   ....[7]....
        /*0118*/ 	.word	0x00000860
        /*011c*/ 	.word	0x000000ff
        /*0120*/ 	.word	0x00000038
        /*0124*/ 	.short	0x0100
        /*0126*/ 	.byte	0x10
	.zero		1


	//   ....[8]....
        /*0128*/ 	.word	0x00000870
        /*012c*/ 	.word	0x000000ff
        /*0130*/ 	.word	0x00000040
        /*0134*/ 	.short	0x0100
        /*0136*/ 	.byte	0x10
	.zero		1


	//   ....[9]....
        /*0138*/ 	.word	0x00000880
        /*013c*/ 	.word	0x000000ff
        /*0140*/ 	.word	0x00000048
        /*0144*/ 	.short	0x0100
        /*0146*/ 	.byte	0x10
	.zero		1


	//   ....[10]....
        /*0148*/ 	.word	0x00001700
        /*014c*/ 	.word	0x0000009c
        /*0150*/ 	.word	0x00000000
        /*0154*/ 	.short	0x010a
        /*0156*/ 	.byte	0x2d
	.zero		1


	//   ....[11]....
        /*0158*/ 	.word	0x000018b0
        /*015c*/ 	.word	0x00000003
        /*0160*/ 	.word	0x00000000
        /*0164*/ 	.short	0x010a
        /*0166*/ 	.byte	0x3f
	.zero		1


	//   ....[12]....
        /*0168*/ 	.word	0x00001910
        /*016c*/ 	.word	0x00000003
        /*0170*/ 	.word	0x00000000
        /*0174*/ 	.short	0x010a
        /*0176*/ 	.byte	0x3f
	.zero		1


	//   ....[13]....
        /*0178*/ 	.word	0x00001ea0
        /*017c*/ 	.word	0x000000ff
        /*0180*/ 	.word	0x00000000
        /*0184*/ 	.short	0x010a
        /*0186*/ 	.byte	0x07
	.zero		1


	//   ....[14]....
        /*0188*/ 	.word	0x00001ee0
        /*018c*/ 	.word	0x000000ff
        /*0190*/ 	.word	0x00000000
        /*0194*/ 	.short	0x010a
        /*0196*/ 	.byte	0x07
	.zero		1


	//   ....[15]....
        /*0198*/ 	.word	0x00002380
        /*019c*/ 	.word	0x00000005
        /*01a0*/ 	.word	0x00000000
        /*01a4*/ 	.short	0x0101
        /*01a6*/ 	.byte	0x3f
	.zero		1


	//   ....[16]....
        /*01a8*/ 	.word	0x00002480
        /*01ac*/ 	.word	0x0000009d
        /*01b0*/ 	.word	0x00000000
        /*01b4*/ 	.short	0x0101
        /*01b6*/ 	.byte	0x2e
	.zero		1


	//   ....[17]....
        /*01b8*/ 	.word	0x00002580
        /*01bc*/ 	.word	0x00000003
        /*01c0*/ 	.word	0x00000000
        /*01c4*/ 	.short	0x0101
        /*01c6*/ 	.byte	0x3f
	.zero		1


	//   ....[18]....
        /*01c8*/ 	.word	0x00002640
        /*01cc*/ 	.word	0x0000009c
        /*01d0*/ 	.word	0x00000010
        /*01d4*/ 	.short	0x010a
        /*01d6*/ 	.byte	0x2d
	.zero		1


	//   ....[19]....
        /*01d8*/ 	.word	0x0000a400
        /*01dc*/ 	.word	0x0000009f
        /*01e0*/ 	.word	0x00000000
        /*01e4*/ 	.short	0x0101
        /*01e6*/ 	.byte	0x2e
	.zero		1


	//   ....[20]....
        /*01e8*/ 	.word	0x0000ae20
        /*01ec*/ 	.word	0x0000000c
        /*01f0*/ 	.word	0x00000010
        /*01f4*/ 	.short	0x010a
        /*01f6*/ 	.byte	0x3f
	.zero		1


	//   ....[21]....
        /*01f8*/ 	.word	0x0000b320
        /*01fc*/ 	.word	0x00000004
        /*0200*/ 	.word	0x00000058
        /*0204*/ 	.short	0x0101
        /*0206*/ 	.byte	0x3f
	.zero		1


	//   ....[22]....
        /*0208*/ 	.word	0x0000ba30
        /*020c*/ 	.word	0x00000007
        /*0210*/ 	.word	0x00000000
        /*0214*/ 	.short	0x010a
        /*0216*/ 	.byte	0x3f
	.zero		1


	//   ....[23]....
        /*0218*/ 	.word	0x0000bab0
        /*021c*/ 	.word	0x00000003
        /*0220*/ 	.word	0x00000000
        /*0224*/ 	.short	0x010a
        /*0226*/ 	.byte	0x3f
	.zero		1


	//   ....[24]....
        /*0228*/ 	.word	0x0000bb10
        /*022c*/ 	.word	0x0000009e
        /*0230*/ 	.word	0x00000000
        /*0234*/ 	.short	0x010a
        /*0236*/ 	.byte	0x3f
	.zero		1


	//   ....[25]....
        /*0238*/ 	.word	0x0000bb60
        /*023c*/ 	.word	0x00000003
        /*0240*/ 	.word	0x00000000
        /*0244*/ 	.short	0x010a
        /*0246*/ 	.byte	0x3f
	.zero		1


	//   ....[26]....
        /*0248*/ 	.word	0x0000bbc0
        /*024c*/ 	.word	0x00000005
        /*0250*/ 	.word	0x00000000
        /*0254*/ 	.short	0x010a
        /*0256*/ 	.byte	0x3f
	.zero		1


	//   ....[27]....
        /*0258*/ 	.word	0x0000bc10
        /*025c*/ 	.word	0x0000009e
        /*0260*/ 	.word	0x00000010
        /*0264*/ 	.short	0x010a
        /*0266*/ 	.byte	0x3f
	.zero		1


	//   ....[28]....
        /*0268*/ 	.word	0x0000bce0
        /*026c*/ 	.word	0x0000000c
        /*0270*/ 	.word	0x00000010
        /*0274*/ 	.short	0x010a
        /*0276*/ 	.byte	0x3f
	.zero		1


	//   ....[29]....
        /*0278*/ 	.word	0x0000bdb0
        /*027c*/ 	.word	0x00000007
        /*0280*/ 	.word	0x00000000
        /*0284*/ 	.short	0x010a
        /*0286*/ 	.byte	0x3f
	.zero		1


	//----- nvinfo : EIATTR_NUM_MBARRIERS
	.align		4
.L_35:
        /*0288*/ 	.byte	0x03, 0x38
        /*028a*/ 	.short	0x000a


	//----- nvinfo : EIATTR_EXIT_INSTR_OFFSETS
	.align		4
        /*028c*/ 	.byte	0x04, 0x1c
        /*028e*/ 	.short	(.L_37 - .L_36)


	//   ....[0]....
.L_36:
        /*0290*/ 	.word	0x000013e0


	//   ....[1]....
        /*0294*/ 	.word	0x00001440


	//   ....[2]....
        /*0298*/ 	.word	0x0000ab10


	//   ....[3]....
        /*029c*/ 	.word	0x0000ab40


	//   ....[4]....
        /*02a0*/ 	.word	0x0000bb00


	//----- nvinfo : EIATTR_MAX_THREADS
	.align		4
.L_37:
        /*02a4*/ 	.byte	0x04, 0x05
        /*02a6*/ 	.short	(.L_39 - .L_38)
.L_38:
        /*02a8*/ 	.word	0x00000180
        /*02ac*/ 	.word	0x00000001
        /*02b0*/ 	.word	0x00000001


	//----- nvinfo : EIATTR_CRS_STACK_SIZE
	.align		4
.L_39:
        /*02b4*/ 	.byte	0x04, 0x1e
        /*02b6*/ 	.short	(.L_41 - .L_40)
.L_40:
        /*02b8*/ 	.word	0x00000000


	//----- nvinfo : EIATTR_CBANK_PARAM_SIZE
	.align		4
.L_41:
        /*02bc*/ 	.byte	0x03, 0x19
        /*02be*/ 	.short	0x0470


	//----- nvinfo : EIATTR_PARAM_CBANK
	.align		4
        /*02c0*/ 	.byte	0x04, 0x0a
        /*02c2*/ 	.short	(.L_43 - .L_42)
	.align		4
.L_42:
        /*02c4*/ 	.word	index@(.nv.constant0._ZN7cutlass13device_kernelINS_4gemm6kernel13GemmUniversalIN4cute5tupleIJiiiiEEENS1_10collective13CollectiveMmaINS1_34MainloopSm90TmaGmmaWarpSpecializedILi2ENS5_IJNS4_1CILi1EEENSA_ILi4EEESB_EEENS1_32KernelTmaWarpSpecializedPingpongEEENS5_IJNSA_ILi64EEENSA_ILi256EEESG_EEENS_10tfloat32_tENS5_IJlSB_lEEESJ_SK_NS4_8TiledMMAINS4_8MMA_AtomIJNS4_4SM904GMMA30MMA_64x256x8_F32TF32TF32_SS_TNILNSO_7ScaleInE1ELSQ_1EEEEEENS4_6LayoutINS5_IJSB_SB_SB_EEENS5_IJNSA_ILi0EEESV_SV_EEEEENS5_IJNS4_10UnderscoreESY_SY_EEEEENS4_23SM90_TMA_LOAD_MULTICASTENS4_14ComposedLayoutINS4_7SwizzleILi3ELi4ELi3EEENS4_18smem_ptr_flag_bitsILi32EEENST_INS5_IJNSA_ILi8EEENSA_ILi32EEEEEENS5_IJS18_SB_EEEEEEEvNS4_8identityENS4_13SM90_TMA_LOADES1C_vS1D_EENS_8epilogue10collective6detail29Sm90TmaWarpSpecializedAdapterINS1H_15DefaultEpilogueISJ_SK_SK_NS1G_6thread17LinearCombinationISJ_Li1EffLNS1L_9ScaleType4KindE0ELNS_15FloatRoundStyleE2ESJ_EENS1_15EpilogueDefaultEEEEEvvEEEEvNT_6ParamsE)
        /*02c8*/ 	.short	0x0210
        /*02ca*/ 	.short	0x0470


	//----- nvinfo : EIATTR_SW_WAR
	.align		4
.L_43:
        /*02cc*/ 	.byte	0x04, 0x36
        /*02ce*/ 	.short	(.L_45 - .L_44)
.L_44:
        /*02d0*/ 	.word	0x00000008
.L_45:


//--------------------- .nv.callgraph             --------------------------
	.section	.nv.callgraph,"",@"SHT_CUDA_CALLGRAPH"
	.align	4
	.sectionentsize	8
	.align		4
        /*0000*/ 	.word	0x00000000
	.align		4
        /*0004*/ 	.word	0xffffffff
	.align		4
        /*0008*/ 	.word	index@(_ZN7cutlass13device_kernelINS_4gemm6kernel13GemmUniversalIN4cute5tupleIJiiiiEEENS1_10collective13CollectiveMmaINS1_34MainloopSm90TmaGmmaWarpSpecializedILi2ENS5_IJNS4_1CILi1EEENSA_ILi4EEESB_EEENS1_32KernelTmaWarpSpecializedPingpongEEENS5_IJNSA_ILi64EEENSA_ILi256EEESG_EEENS_10tfloat32_tENS5_IJlSB_lEEESJ_SK_NS4_8TiledMMAINS4_8MMA_AtomIJNS4_4SM904GMMA30MMA_64x256x8_F32TF32TF32_SS_TNILNSO_7ScaleInE1ELSQ_1EEEEEENS4_6LayoutINS5_IJSB_SB_SB_EEENS5_IJNSA_ILi0EEESV_SV_EEEEENS5_IJNS4_10UnderscoreESY_SY_EEEEENS4_23SM90_TMA_LOAD_MULTICASTENS4_14ComposedLayoutINS4_7SwizzleILi3ELi4ELi3EEENS4_18smem_ptr_flag_bitsILi32EEENST_INS5_IJNSA_ILi8EEENSA_ILi32EEEEEENS5_IJS18_SB_EEEEEEEvNS4_8identityENS4_13SM90_TMA_LOADES1C_vS1D_EENS_8epilogue10collective6detail29Sm90TmaWarpSpecializedAdapterINS1H_15DefaultEpilogueISJ_SK_SK_NS1G_6thread17LinearCombinationISJ_Li1EffLNS1L_9ScaleType4KindE0ELNS_15FloatRoundStyleE2ESJ_EENS1_15EpilogueDefaultEEEEEvvEEEEvNT_6ParamsE)
	.align		4
        /*000c*/ 	.word	index@(__assertfail)
	.align		4
        /*0010*/ 	.word	0x00000000
	.align		4
        /*0014*/ 	.word	0xfffffffe
	.align		4
        /*0018*/ 	.word	0x00000000
	.align		4
        /*001c*/ 	.word	0xfffffffd
	.align		4
        /*0020*/ 	.word	0x00000000
	.align		4
        /*0024*/ 	.word	0xfffffffc


//--------------------- .nv.constant4             --------------------------
	.section	.nv.constant4,"a",@progbits
	.align	8
	.align		8
.nv.constant4:
        /*0000*/ 	.dword	__assertfail
	.align		8
        /*0008*/ 	.dword	__unnamed_1
	.align		8
        /*0010*/ 	.dword	_ZN40_INTERNAL_0d0adcd2_4_k_cu_84508cc9_238214cuda3std3__45__cpo5beginE
	.align		8
        /*0018*/ 	.dword	_ZN40_INTERNAL_0d0adcd2_4_k_cu_84508cc9_238214cuda3std3__45__cpo3endE
	.align		8
        /*0020*/ 	.dword	_ZN40_INTERNAL_0d0adcd2_4_k_cu_84508cc9_238214cuda3std3__45__cpo6cbeginE
	.align		8
        /*0028*/ 	.dword	_ZN40_INTERNAL_0d0adcd2_4_k_cu_84508cc9_238214cuda3std3__45__cpo4cendE
	.align		8
        /*0030*/ 	.dword	_ZN40_INTERNAL_0d0adcd2_4_k_cu_84508cc9_238214cuda3std3__442_GLOBAL__N__0d0adcd2_4_k_cu_84508cc9_238216ignoreE
	.align		8
        /*0038*/ 	.dword	_ZN40_INTERNAL_0d0adcd2_4_k_cu_84508cc9_238214cuda3std3__419piecewise_constructE
	.align		8
        /*0040*/ 	.dword	_ZN40_INTERNAL_0d0adcd2_4_k_cu_84508cc9_238214cuda3std3__48in_placeE
	.align		8
        /*0048*/ 	.dword	_ZN40_INTERNAL_0d0adcd2_4_k_cu_84508cc9_238214cuda3std6ranges3__45__cpo4swapE
	.align		8
        /*0050*/ 	.dword	_ZN40_INTERNAL_0d0adcd2_4_k_cu_84508cc9_238214cuda3std6ranges3__45__cpo9iter_moveE
	.align		8
        /*0058*/ 	.dword	_ZN40_INTERNAL_0d0adcd2_4_k_cu_84508cc9_238214cute7productE
	.align		8
        /*0060*/ 	.dword	_ZN40_INTERNAL_0d0adcd2_4_k_cu_84508cc9_238214cute1_E
	.align		8
        /*0068*/ 	.dword	$str$22
	.align		8
        /*0070*/ 	.dword	$str$23


//--------------------- .text._ZN7cutlass13device_kernelINS_4gemm6kernel13GemmUniversalIN4cute5tupleIJiiiiEEENS1_10collective13CollectiveMmaINS1_34MainloopSm90TmaGmmaWarpSpecializedILi2ENS5_IJNS4_1CILi1EEENSA_ILi4EEESB_EEENS1_32KernelTmaWarpSpecializedPingpongEEENS5_IJNSA_ILi64EEENSA_ILi256EEESG_EEENS_10tfloat32_tENS5_IJlSB_lEEESJ_SK_NS4_8TiledMMAINS4_8MMA_AtomIJNS4_4SM904GMMA30MMA_64x256x8_F32TF32TF32_SS_TNILNSO_7ScaleInE1ELSQ_1EEEEEENS4_6LayoutINS5_IJSB_SB_SB_EEENS5_IJNSA_ILi0EEESV_SV_EEEEENS5_IJNS4_10UnderscoreESY_SY_EEEEENS4_23SM90_TMA_LOAD_MULTICASTENS4_14ComposedLayoutINS4_7SwizzleILi3ELi4ELi3EEENS4_18smem_ptr_flag_bitsILi32EEENST_INS5_IJNSA_ILi8EEENSA_ILi32EEEEEENS5_IJS18_SB_EEEEEEEvNS4_8identityENS4_13SM90_TMA_LOADES1C_vS1D_EENS_8epilogue10collective6detail29Sm90TmaWarpSpecializedAdapterINS1H_15DefaultEpilogueISJ_SK_SK_NS1G_6thread17LinearCombinationISJ_Li1EffLNS1L_9ScaleType4KindE0ELNS_15FloatRoundStyleE2ESJ_EENS1_15EpilogueDefaultEEEEEvvEEEEvNT_6ParamsE --------------------------
	.section	.text._ZN7cutlass13device_kernelINS_4gemm6kernel13GemmUniversalIN4cute5tupleIJiiiiEEENS1_10collective13CollectiveMmaINS1_34MainloopSm90TmaGmmaWarpSpecializedILi2ENS5_IJNS4_1CILi1EEENSA_ILi4EEESB_EEENS1_32KernelTmaWarpSpecializedPingpongEEENS5_IJNSA_ILi64EEENSA_ILi256EEESG_EEENS_10tfloat32_tENS5_IJlSB_lEEESJ_SK_NS4_8TiledMMAINS4_8MMA_AtomIJNS4_4SM904GMMA30MMA_64x256x8_F32TF32TF32_SS_TNILNSO_7ScaleInE1ELSQ_1EEEEEENS4_6LayoutINS5_IJSB_SB_SB_EEENS5_IJNSA_ILi0EEESV_SV_EEEEENS5_IJNS4_10UnderscoreESY_SY_EEEEENS4_23SM90_TMA_LOAD_MULTICASTENS4_14ComposedLayoutINS4_7SwizzleILi3ELi4ELi3EEENS4_18smem_ptr_flag_bitsILi32EEENST_INS5_IJNSA_ILi8EEENSA_ILi32EEEEEENS5_IJS18_SB_EEEEEEEvNS4_8identityENS4_13SM90_TMA_LOADES1C_vS1D_EENS_8epilogue10collective6detail29Sm90TmaWarpSpecializedAdapterINS1H_15DefaultEpilogueISJ_SK_SK_NS1G_6thread17LinearCombinationISJ_Li1EffLNS1L_9ScaleType4KindE0ELNS_15FloatRoundStyleE2ESJ_EENS1_15EpilogueDefaultEEEEEvvEEEEvNT_6ParamsE,"ax",@progbits
	.align	128
.text._ZN7cutlass13device_kernelINS_4gemm6kernel13GemmUniversalIN4cute5tupleIJiiiiEEENS1_10collective13CollectiveMmaINS1_34MainloopSm90TmaGmmaWarpSpecializedILi2ENS5_IJNS4_1CILi1EEENSA_ILi4EEESB_EEENS1_32KernelTmaWarpSpecializedPingpongEEENS5_IJNSA_ILi64EEENSA_ILi256EEESG_EEENS_10tfloat32_tENS5_IJlSB_lEEESJ_SK_NS4_8TiledMMAINS4_8MMA_AtomIJNS4_4SM904GMMA30MMA_64x256x8_F32TF32TF32_SS_TNILNSO_7ScaleInE1ELSQ_1EEEEEENS4_6LayoutINS5_IJSB_SB_SB_EEENS5_IJNSA_ILi0EEESV_SV_EEEEENS5_IJNS4_10UnderscoreESY_SY_EEEEENS4_23SM90_TMA_LOAD_MULTICASTENS4_14ComposedLayoutINS4_7SwizzleILi3ELi4ELi3EEENS4_18smem_ptr_flag_bitsILi32EEENST_INS5_IJNSA_ILi8EEENSA_ILi32EEEEEENS5_IJS18_SB_EEEEEEEvNS4_8identityENS4_13SM90_TMA_LOADES1C_vS1D_EENS_8epilogue10collective6detail29Sm90TmaWarpSpecializedAdapterINS1H_15DefaultEpilogueISJ_SK_SK_NS1G_6thread17LinearCombinationISJ_Li1EffLNS1L_9ScaleType4KindE0ELNS_15FloatRoundStyleE2ESJ_EENS1_15EpilogueDefaultEEEEEvvEEEEvNT_6ParamsE:
        .type           _ZN7cutlass13device_kernelINS_4gemm6kernel13GemmUniversalIN4cute5tupleIJiiiiEEENS1_10collective13CollectiveMmaINS1_34MainloopSm90TmaGmmaWarpSpecializedILi2ENS5_IJNS4_1CILi1EEENSA_ILi4EEESB_EEENS1_32KernelTmaWarpSpecializedPingpongEEENS5_IJNSA_ILi64EEENSA_ILi256EEESG_EEENS_10tfloat32_tENS5_IJlSB_lEEESJ_SK_NS4_8TiledMMAINS4_8MMA_AtomIJNS4_4SM904GMMA30MMA_64x256x8_F32TF32TF32_SS_TNILNSO_7ScaleInE1ELSQ_1EEEEEENS4_6LayoutINS5_IJSB_SB_SB_EEENS5_IJNSA_ILi0EEESV_SV_EEEEENS5_IJNS4_10UnderscoreESY_SY_EEEEENS4_23SM90_TMA_LOAD_MULTICASTENS4_14ComposedLayoutINS4_7SwizzleILi3ELi4ELi3EEENS4_18smem_ptr_flag_bitsILi32EEENST_INS5_IJNSA_ILi8EEENSA_ILi32EEEEEENS5_IJS18_SB_EEEEEEEvNS4_8identityENS4_13SM90_TMA_LOADES1C_vS1D_EENS_8epilogue10collective6detail29Sm90TmaWarpSpecializedAdapterINS1H_15DefaultEpilogueISJ_SK_SK_NS1G_6thread17LinearCombinationISJ_Li1EffLNS1L_9ScaleType4KindE0ELNS_15FloatRoundStyleE2ESJ_EENS1_15EpilogueDefaultEEEEEvvEEEEvNT_6ParamsE,@function
        .size           _ZN7cutlass13device_kernelINS_4gemm6kernel13GemmUniversalIN4cute5tupleIJiiiiEEENS1_10collective13CollectiveMmaINS1_34MainloopSm90TmaGmmaWarpSpecializedILi2ENS5_IJNS4_1CILi1EEENSA_ILi4EEESB_EEENS1_32KernelTmaWarpSpecializedPingpongEEENS5_IJNSA_ILi64EEENSA_ILi256EEESG_EEENS_10tfloat32_tENS5_IJlSB_lEEESJ_SK_NS4_8TiledMMAINS4_8MMA_AtomIJNS4_4SM904GMMA30MMA_64x256x8_F32TF32TF32_SS_TNILNSO_7ScaleInE1ELSQ_1EEEEEENS4_6LayoutINS5_IJSB_SB_SB_EEENS5_IJNSA_ILi0EEESV_SV_EEEEENS5_IJNS4_10UnderscoreESY_SY_EEEEENS4_23SM90_TMA_LOAD_MULTICASTENS4_14ComposedLayoutINS4_7SwizzleILi3ELi4ELi3EEENS4_18smem_ptr_flag_bitsILi32EEENST_INS5_IJNSA_ILi8EEENSA_ILi32EEEEEENS5_IJS18_SB_EEEEEEEvNS4_8identityENS4_13SM90_TMA_LOADES1C_vS1D_EENS_8epilogue10collective6detail29Sm90TmaWarpSpecializedAdapterINS1H_15DefaultEpilogueISJ_SK_SK_NS1G_6thread17LinearCombinationISJ_Li1EffLNS1L_9ScaleType4KindE0ELNS_15FloatRoundStyleE2ESJ_EENS1_15EpilogueDefaultEEEEEvvEEEEvNT_6ParamsE,(.L_x_324 - _ZN7cutlass13device_kernelINS_4gemm6kernel13GemmUniversalIN4cute5tupleIJiiiiEEENS1_10collective13CollectiveMmaINS1_34MainloopSm90TmaGmmaWarpSpecializedILi2ENS5_IJNS4_1CILi1EEENSA_ILi4EEESB_EEENS1_32KernelTmaWarpSpecializedPingpongEEENS5_IJNSA_ILi64EEENSA_ILi256EEESG_EEENS_10tfloat32_tENS5_IJlSB_lEEESJ_SK_NS4_8TiledMMAINS4_8MMA_AtomIJNS4_4SM904GMMA30MMA_64x256x8_F32TF32TF32_SS_TNILNSO_7ScaleInE1ELSQ_1EEEEEENS4_6LayoutINS5_IJSB_SB_SB_EEENS5_IJNSA_ILi0EEESV_SV_EEEEENS5_IJNS4_10UnderscoreESY_SY_EEEEENS4_23SM90_TMA_LOAD_MULTICASTENS4_14ComposedLayoutINS4_7SwizzleILi3ELi4ELi3EEENS4_18smem_ptr_flag_bitsILi32EEENST_INS5_IJNSA_ILi8EEENSA_ILi32EEEEEENS5_IJS18_SB_EEEEEEEvNS4_8identityENS4_13SM90_TMA_LOADES1C_vS1D_EENS_8epilogue10collective6detail29Sm90TmaWarpSpecializedAdapterINS1H_15DefaultEpilogueISJ_SK_SK_NS1G_6thread17LinearCombinationISJ_Li1EffLNS1L_9ScaleType4KindE0ELNS_15FloatRoundStyleE2ESJ_EENS1_15EpilogueDefaultEEEEEvvEEEEvNT_6ParamsE)
        .other          _ZN7cutlass13device_kernelINS_4gemm6kernel13GemmUniversalIN4cute5tupleIJiiiiEEENS1_10collective13CollectiveMmaINS1_34MainloopSm90TmaGmmaWarpSpecializedILi2ENS5_IJNS4_1CILi1EEENSA_ILi4EEESB_EEENS1_32KernelTmaWarpSpecializedPingpongEEENS5_IJNSA_ILi64EEENSA_ILi256EEESG_EEENS_10tfloat32_tENS5_IJlSB_lEEESJ_SK_NS4_8TiledMMAINS4_8MMA_AtomIJNS4_4SM904GMMA30MMA_64x256x8_F32TF32TF32_SS_TNILNSO_7ScaleInE1ELSQ_1EEEEEENS4_6LayoutINS5_IJSB_SB_SB_EEENS5_IJNSA_ILi0EEESV_SV_EEEEENS5_IJNS4_10UnderscoreESY_SY_EEEEENS4_23SM90_TMA_LOAD_MULTICASTENS4_14ComposedLayoutINS4_7SwizzleILi3ELi4ELi3EEENS4_18smem_ptr_flag_bitsILi32EEENST_INS5_IJNSA_ILi8EEENSA_ILi32EEEEEENS5_IJS18_SB_EEEEEEEvNS4_8identityENS4_13SM90_TMA_LOADES1C_vS1D_EENS_8epilogue10collective6detail29Sm90TmaWarpSpecializedAdapterINS1H_15DefaultEpilogueISJ_SK_SK_NS1G_6thread17LinearCombinationISJ_Li1EffLNS1L_9ScaleType4KindE0ELNS_15FloatRoundStyleE2ESJ_EENS1_15EpilogueDefaultEEEEEvvEEEEvNT_6ParamsE,@"STO_CUDA_ENTRY STV_DEFAULT"
_ZN7cutlass13device_kernelINS_4gemm6kernel13GemmUniversalIN4cute5tupleIJiiiiEEENS1_10collective13CollectiveMmaINS1_34MainloopSm90TmaGmmaWarpSpecializedILi2ENS5_IJNS4_1CILi1EEENSA_ILi4EEESB_EEENS1_32KernelTmaWarpSpecializedPingpongEEENS5_IJNSA_ILi64EEENSA_ILi256EEESG_EEENS_10tfloat32_tENS5_IJlSB_lEEESJ_SK_NS4_8TiledMMAINS4_8MMA_AtomIJNS4_4SM904GMMA30MMA_64x256x8_F32TF32TF32_SS_TNILNSO_7ScaleInE1ELSQ_1EEEEEENS4_6LayoutINS5_IJSB_SB_SB_EEENS5_IJNSA_ILi0EEESV_SV_EEEEENS5_IJNS4_10UnderscoreESY_SY_EEEEENS4_23SM90_TMA_LOAD_MULTICASTENS4_14ComposedLayoutINS4_7SwizzleILi3ELi4ELi3EEENS4_18smem_ptr_flag_bitsILi32EEENST_INS5_IJNSA_ILi8EEENSA_ILi32EEEEEENS5_IJS18_SB_EEEEEEEvNS4_8identityENS4_13SM90_TMA_LOADES1C_vS1D_EENS_8epilogue10collective6detail29Sm90TmaWarpSpecializedAdapterINS1H_15DefaultEpilogueISJ_SK_SK_NS1G_6thread17LinearCombinationISJ_Li1EffLNS1L_9ScaleType4KindE0ELNS_15FloatRoundStyleE2ESJ_EENS1_15EpilogueDefaultEEEEEvvEEEEvNT_6ParamsE:
[----:B------:R-:W0:Y:S01]  /*0000*/  LDC R1, c[0x0][0x28] ;  /* 0x00000a00ff017b82 */ /* 0x000e220000000800 */
[----:B------:R-:W1:Y:S01]  /*0010*/  S2R R3, SR_TID.X ;  /* 0x0000000000037919 */ /* 0x000e620000002100 */
[----:B------:R-:W-:Y:S01]  /*0020*/  ELECT P0, URZ, PT ;  /* 0x00000000003f782f */ /* 0x000fe20003800000 */
[----:B------:R-:W-:Y:S01]  /*0030*/  BSSY B0, `(.L_x_0) ;  /* 0x0000014000007945 */ /* 0x000fe20003800000 */
[--C-:B-1----:R-:W-:Y:S02]  /*0040*/  SHF.R.U32.HI R0, RZ, 0x5, R3.reuse ;  /* 0x00000005ff007819 */ /* 0x102fe40000011603 */
[----:B------:R-:W-:-:S03]  /*0050*/  SHF.R.U32.HI R5, RZ, 0x7, R3 ;  /* 0x00000007ff057819 */ /* 0x000fc60000011603 */
[----:B------:R-:W1:Y:S02]  /*0060*/  SHFL.IDX PT, R2, R0, RZ, 0x1f ;  /* 0x00001fff00027589 */ /* 0x000e6400000e0000 */
[----:B-1----:R-:W-:Y:S02]  /*0070*/  R2UR UR6, R2 ;  /* 0x00000000020672ca */ /* 0x002fe400000e0000 */
[----:B------:R1:W2:Y:S11]  /*0080*/  SHFL.IDX PT, R2, R5, RZ, 0x1f ;  /* 0x00001fff05027589 */ /* 0x0002b600000e0000 */
[----:B------:R-:W-:-:S02]  /*0090*/  USHF.R.S32.HI UR4, URZ, 0x1f, UR6 ;  /* 0x0000001f3f047899 */ /* 0x000fc40008011406 */
[----:B------:R-:W-:Y:S02]  /*00a0*/  ISETP.NE.OR P0, PT, RZ, UR6, !P0 ;  /* 0x00000006ff007c0c */ /* 0x000fe4000c705670 */
[----:B------:R-:W-:-:S04]  /*00b0*/  ULEA.HI UR4, UR4, UR6, URZ, 0x2 ;  /* 0x0000000604047291 */ /* 0x000fc8000f8f103f */
[----:B------:R-:W-:-:S04]  /*00c0*/  ULOP3.LUT UR4, UR4, 0xfffffffc, URZ, 0xc0, !UPT ;  /* 0xfffffffc04047892 */ /* 0x000fc8000f8ec03f */
[----:B------:R-:W-:-:S03]  /*00d0*/  UIADD3 UR6, UR6, -UR4, URZ ;  /* 0x8000000406067290 */ /* 0x000fc6000fffe03f */
[----:B012---:R-:W-:Y:S09]  /*00e0*/  @P0 BRA `(.L_x_1) ;  /* 0x0000000000200947 */ /* 0x007ff20003800000 */
[----:B------:R-:W-:Y:S02]  /*00f0*/  ULDC.64 UR4, c[0x0][0x198] ;  /* 0x0000660000047ab9 */ /* 0x000fe40000000a00 */
[----:B------:R-:W-:Y:S02]  /*0100*/  UIADD3 UR8, UP0, UR4, 0xf0, URZ ;  /* 0x000000f004087890 */ /* 0x000fe4000ff1e03f */
[----:B------:R-:W-:Y:S02]  /*0110*/  UIADD3 UR4, UP1, UR4, 0x1f0, URZ ;  /* 0x000001f004047890 */ /* 0x000fe4000ff3e03f */
[----:B------:R-:W-:Y:S02]  /*0120*/  UIADD3.X UR9, URZ, UR5, URZ, UP0, !UPT ;  /* 0x000000053f097290 */ /* 0x000fe400087fe43f */
[----:B------:R-:W-:-:S07]  /*0130*/  UIADD3.X UR5, URZ, UR5, URZ, UP1, !UPT ;  /* 0x000000053f057290 */ /* 0x000fce0008ffe43f */
[----:B------:R0:W-:Y:S02]  /*0140*/  UTMACCTL.PF [UR8] ;  /* 0x00000000080079b9 */ /* 0x0001e40008040000 */
[----:B------:R0:W-:Y:S02]  /*0150*/  UTMACCTL.PF [UR4] ;  /* 0x00000000040079b9 */ /* 0x0001e40008040000 */
[----:B0-----:R-:W-:Y:S01]  /*0160*/  NOP ;  /* 0x0000000000007918 */ /* 0x001fe20000000000 */
.L_x_1:
[----:B------:R-:W-:Y:S05]  /*0170*/  BSYNC B0 ;  /* 0x0000000000007941 */ /* 0x000fea0003800000 */
.L_x_0:
[----:B------:R-:W0:Y:S01]  /*0180*/  SHFL.IDX PT, R6, R0, RZ, 0x1f ;  /* 0x00001fff00067589 */ /* 0x000e2200000e0000 */
[----:B------:R-:W-:Y:S01]  /*0190*/  R2UR UR19, R2 ;  /* 0x00000000021372ca */ /* 0x000fe200000e0000 */
[----:B------:R-:W-:Y:S01]  /*01a0*/  UISETP.NE.AND UP0, UPT, UR6, 0x3, UPT ;  /* 0x000000030600788c */ /* 0x000fe2000bf05270 */
[----:B------:R-:W-:-:S03]  /*01b0*/  SHF.R.S32.HI R2, RZ, 0x1f, R3 ;  /* 0x0000001fff027819 */ /* 0x000fc60000011403 */
[----:B------:R-:W-:Y:S01]  /*01c0*/  UISETP.EQ.OR UP0, UPT, UR6, URZ, !UP0 ;  /* 0x0000003f0600728c */ /* 0x000fe2000c702670 */
[----:B------:R-:W-:-:S07]  /*01d0*/  LEA.HI R2, R2, R3, RZ, 0x7 ;  /* 0x0000000302027211 */ /* 0x000fce00078f38ff */
[----:B------:R-:W-:Y:S02]  /*01e0*/  UIADD3 UR14, UR19, -0x1, URZ ;  /* 0xffffffff130e7890 */ /* 0x000fe4000fffe03f */
[----:B------:R-:W-:Y:S02]  /*01f0*/  UISETP.EQ.AND UP0, UPT, UR19, URZ, UP0 ;  /* 0x0000003f1300728c */ /* 0x000fe40008702270 */
[----:B------:R-:W-:Y:S02]  /*0200*/  UISETP.GE.U32.AND UP1, UPT, UR14, 0x2, UPT ;  /* 0x000000020e00788c */ /* 0x000fe4000bf26070 */
[----:B------:R-:W-:Y:S01]  /*0210*/  USEL UR42, URZ, 0x1, !UP0 ;  /* 0x000000013f2a7887 */ /* 0x000fe2000c000000 */
[----:B0-----:R-:W-:-:S03]  /*0220*/  ISETP.NE.AND P0, PT, R6, RZ, PT ;  /* 0x000000ff0600720c */ /* 0x001fc60003f05270 */
[----:B------:R-:W-:-:S10]  /*0230*/  USEL UR42, UR42, 0x2, UP1 ;  /* 0x000000022a2a7887 */ /* 0x000fd40008800000 */
[----:B------:R-:W-:Y:S05]  /*0240*/  @P0 BRA `(.L_x_2) ;  /* 0x0000000000480947 */ /* 0x000fea0003800000 */
[----:B------:R-:W0:Y:S01]  /*0250*/  S2UR UR7, SR_CgaCtaId ;  /* 0x00000000000779c3 */ /* 0x000e220000008800 */
[----:B------:R-:W-:Y:S01]  /*0260*/  UMOV UR4, 0x400 ;  /* 0x0000040000047882 */ /* 0x000fe20000000000 */
[----:B------:R-:W-:Y:S01]  /*0270*/  UMOV UR5, 0x1 ;  /* 0x0000000100057882 */ /* 0x000fe20000000000 */
[----:B------:R-:W-:Y:S01]  /*0280*/  UMOV UR8, 0x4 ;  /* 0x0000000400087882 */ /* 0x000fe20000000000 */
[----:B------:R-:W-:Y:S01]  /*0290*/  ELECT P0, URZ, PT ;  /* 0x00000000003f782f */ /* 0x000fe20003800000 */
[----:B------:R-:W-:-:S04]  /*02a0*/  UIADD3 UR8, -UR8, 0x100000, URZ ;  /* 0x0010000008087890 */ /* 0x000fc8000fffe13f */
[----:B------:R-:W-:Y:S02]  /*02b0*/  USHF.L.U32 UR9, UR8, 0xb, URZ ;  /* 0x0000000b08097899 */ /* 0x000fe4000800063f */
[----:B------:R-:W-:Y:S02]  /*02c0*/  USHF.L.U32 UR8, UR8, 0x1, URZ ;  /* 0x0000000108087899 */ /* 0x000fe4000800063f */
[----:B0-----:R-:W-:Y:S02]  /*02d0*/  ULEA UR7, UR7, UR4, 0x18 ;  /* 0x0000000407077291 */ /* 0x001fe4000f8ec03f */
[----:B------:R-:W-:-:S04]  /*02e0*/  UIADD3 UR4, -UR5, 0x100000, URZ ;  /* 0x0010000005047890 */ /* 0x000fc8000fffe13f */
[----:B------:R-:W-:Y:S02]  /*02f0*/  USHF.L.U32 UR5, UR4, 0xb, URZ ;  /* 0x0000000b04057899 */ /* 0x000fe4000800063f */
[----:B------:R-:W-:Y:S01]  /*0300*/  USHF.L.U32 UR4, UR4, 0x1, URZ ;  /* 0x0000000104047899 */ /* 0x000fe2000800063f */
[----:B------:R-:W0:Y:S11]  /*0310*/  FENCE.VIEW.ASYNC.S ;  /* 0x00000000000073c6 */ /* 0x000e360000000000 */
[----:B0-----:R0:W1:Y:S01]  /*0320*/  SYNCS.EXCH.64 URZ, [UR7], UR4 ;  /* 0x00000004073f75b2 */ /* 0x0010620008000100 */
[----:B------:R0:W2:Y:S01]  /*0330*/  SYNCS.EXCH.64 URZ, [UR7+0x10], UR8 ;  /* 0x00001008073f75b2 */ /* 0x0000a20008000100 */
[----:B------:R0:W3:Y:S01]  /*0340*/  SYNCS.EXCH.64 URZ, [UR7+0x8], UR4 ;  /* 0x00000804073f75b2 */ /* 0x0000e20008000100 */
[----:B------:R0:W4:Y:S01]  /*0350*/  SYNCS.EXCH.64 URZ, [UR7+0x18], UR8 ;  /* 0x00001808073f75b2 */ /* 0x0001220008000100 */
[----:B------:R-:W-:Y:S01]  /*0360*/  NOP ;  /* 0x0000000000007918 */ /* 0x000fe20000000000 */
.L_x_2:
[----:B------:R-:W5:Y:S01]  /*0370*/  SHFL.IDX PT, R10, R0, RZ, 0x1f ;  /* 0x00001fff000a7589 */ /* 0x000f6200000e0000 */
[----:B------:R-:W1:Y:S01]  /*0380*/  S2UR UR15, SR_CTAID.X ;  /* 0x00000000000f79c3 */ /* 0x000e620000002500 */
[----:B------:R-:W-:Y:S02]  /*0390*/  ELECT P0, URZ, PT ;  /* 0x00000000003f782f */ /* 0x000fe40003800000 */
[----:B------:R-:W-:Y:S01]  /*03a0*/  SHF.R.S32.HI R11, RZ, 0x1f, R6 ;  /* 0x0000001fff0b7819 */ /* 0x000fe20000011406 */
[----:B------:R1:W2:Y:S01]  /*03b0*/  SHFL.IDX PT, R8, R0, RZ, 0x1f ;  /* 0x00001fff00087589 */ /* 0x0002a200000e0000 */
[----:B------:R-:W-:Y:S02]  /*03c0*/  ELECT P1, URZ, PT ;  /* 0x00000000003f782f */ /* 0x000fe40003820000 */
[----:B------:R-:W-:Y:S01]  /*03d0*/  LOP3.LUT R2, R2, 0xffffff80, RZ, 0xc0, !PT ;  /* 0xffffff8002027812 */ /* 0x000fe200078ec0ff */
[----:B0-----:R-:W-:Y:S01]  /*03e0*/  ULDC UR4, c[0x0][0x150] ;  /* 0x0000540000047ab9 */ /* 0x001fe20000000800 */
[----:B------:R-:W-:Y:S01]  /*03f0*/  LEA.HI R11, R11, R6, RZ, 0x2 ;  /* 0x000000060b0b7211 */ /* 0x000fe200078f10ff */
[----:B------:R-:W0:Y:S01]  /*0400*/  S2UR UR8, SR_CTAID.Y ;  /* 0x00000000000879c3 */ /* 0x000e220000002600 */
[----:B------:R-:W-:Y:S01]  /*0410*/  NOP ;  /* 0x0000000000007918 */ /* 0x000fe20000000000 */
[----:B------:R-:W-:Y:S01]  /*0420*/  IMAD.IADD R4, R3, 0x1, -R2 ;  /* 0x0000000103047824 */ /* 0x000fe200078e0a02 */
[----:B------:R-:W-:Y:S01]  /*0430*/  LOP3.LUT R11, R11, 0x3ffffffc, RZ, 0xc0, !PT ;  /* 0x3ffffffc0b0b7812 */ /* 0x000fe200078ec0ff */
[----:B------:R-:W-:Y:S01]  /*0440*/  NOP ;  /* 0x0000000000007918 */ /* 0x000fe20000000000 */
[----:B------:R-:W-:Y:S01]  /*0450*/  ULDC UR17, c[0x0][0x148] ;  /* 0x0000520000117ab9 */ /* 0x000fe20000000800 */
[----:B------:R-:W-:Y:S01]  /*0460*/  UMOV UR20, 0x80 ;  /* 0x0000008000147882 */ /* 0x000fe20000000000 */
[----:B------:R-:W-:Y:S01]  /*0470*/  SHF.R.S32.HI R9, RZ, 0x1f, R4 ;  /* 0x0000001fff097819 */ /* 0x000fe20000011404 */
[----:B------:R-:W-:Y:S01]  /*0480*/  IMAD.IADD R11, R6, 0x1, -R11 ;  /* 0x00000001060b7824 */ /* 0x000fe200078e0a0b */
[----:B------:R-:W-:Y:S01]  /*0490*/  ULDC UR12, c[0x0][0x144] ;  /* 0x00005100000c7ab9 */ /* 0x000fe20000000800 */
[----:B------:R-:W3:Y:S01]  /*04a0*/  SHFL.IDX PT, R5, R5, RZ, 0x1f ;  /* 0x00001fff05057589 */ /* 0x000ee200000e0000 */
[----:B------:R-:W-:-:S02]  /*04b0*/  LEA.HI R2, R9, R4, RZ, 0x3 ;  /* 0x0000000409027211 */ /* 0x000fc400078f18ff */
[----:B------:R-:W-:Y:S02]  /*04c0*/  ISETP.NE.AND P3, PT, RZ, UR19, PT ;  /* 0x00000013ff007c0c */ /* 0x000fe4000bf65270 */
[----:B-----5:R-:W-:Y:S02]  /*04d0*/  ISETP.NE.OR P0, PT, R10, RZ, !P0 ;  /* 0x000000ff0a00720c */ /* 0x020fe40004705670 */
[----:B-1----:R-:W-:Y:S02]  /*04e0*/  I2FP.F32.U32 R0, UR15 ;  /* 0x0000000f00007c45 */ /* 0x002fe40008201000 */
[----:B--2---:R-:W-:Y:S02]  /*04f0*/  ISETP.NE.OR P1, PT, R8, RZ, !P1 ;  /* 0x000000ff0800720c */ /* 0x004fe40004f25670 */
[----:B------:R-:W-:Y:S01]  /*0500*/  SHF.R.S32.HI R7, RZ, 0x3, R2 ;  /* 0x00000003ff077819 */ /* 0x000fe20000011402 */
[----:B------:R-:W-:Y:S01]  /*0510*/  FMUL R0, R0, UR4 ;  /* 0x0000000400007c20 */ /* 0x000fe20008400000 */
[----:B------:R-:W-:Y:S01]  /*0520*/  ULDC UR4, c[0x0][0x154] ;  /* 0x0000550000047ab9 */ /* 0x000fe20000000800 */
[----:B0-----:R-:W-:-:S02]  /*0530*/  I2FP.F32.U32 R6, UR8 ;  /* 0x0000000800067c45 */ /* 0x001fc40008201000 */
[----:B------:R-:W-:Y:S02]  /*0540*/  SHF.R.S32.HI R2, RZ, 0x1f, R2 ;  /* 0x0000001fff027819 */ /* 0x000fe40000011402 */
[----:B------:R-:W-:Y:S01]  /*0550*/  VOTEU.ALL UP2, P0 ;  /* 0x00000000003f7886 */ /* 0x000fe20000040000 */
[----:B------:R-:W-:Y:S01]  /*0560*/  FMUL R6, R6, UR4 ;  /* 0x0000000406067c20 */ /* 0x000fe20008400000 */
[----:B------:R-:W0:Y:S01]  /*0570*/  F2I.U32.TRUNC.NTZ R0, R0 ;  /* 0x0000000000007305 */ /* 0x000e22000020f000 */
[----:B------:R-:W-:Y:S01]  /*0580*/  LEA.HI R2, R2, R7, RZ, 0x2 ;  /* 0x0000000702027211 */ /* 0x000fe200078f10ff */
[----:B------:R-:W-:Y:S01]  /*0590*/  VOTEU.ALL UP3, P1 ;  /* 0x00000000003f7886 */ /* 0x000fe20000860000 */
[----:B------:R-:W1:Y:S01]  /*05a0*/  @!UP2 S2UR UR11, SR_CgaCtaId ;  /* 0x00000000000ba9c3 */ /* 0x000e620000008800 */
[----:B------:R-:W-:Y:S01]  /*05b0*/  UMOV UR4, 0x20 ;  /* 0x0000002000047882 */ /* 0x000fe20000000000 */
[----:B------:R-:W-:Y:S01]  /*05c0*/  LOP3.LUT R2, R2, 0xfffffffc, RZ, 0xc0, !PT ;  /* 0xfffffffc02027812 */ /* 0x000fe200078ec0ff */
[----:B------:R-:W-:Y:S01]  /*05d0*/  @!UP2 UMOV UR10, 0x400 ;  /* 0x00000400000aa882 */ /* 0x000fe20000000000 */
[----:B------:R-:W-:-:S04]  /*05e0*/  @!UP2 UIADD3 UR4, -UR4, 0x100000, URZ ;  /* 0x001000000404a890 */ /* 0x000fc8000fffe13f */
[----:B------:R-:W-:Y:S02]  /*05f0*/  @!UP2 USHF.L.U32 UR5, UR4, 0xb, URZ ;  /* 0x0000000b0405a899 */ /* 0x000fe4000800063f */
[----:B------:R-:W-:Y:S01]  /*0600*/  @!UP2 USHF.L.U32 UR4, UR4, 0x1, URZ ;  /* 0x000000010404a899 */ /* 0x000fe2000800063f */
[----:B------:R-:W2:Y:S01]  /*0610*/  F2I.U32.TRUNC.NTZ R6, R6 ;  /* 0x0000000600067305 */ /* 0x000ea2000020f000 */
[----:B------:R-:W-:Y:S01]  /*0620*/  VOTEU.ALL UP0, P0 ;  /* 0x00000000003f7886 */ /* 0x000fe20000000000 */
[----:B------:R-:W-:Y:S01]  /*0630*/  IMAD.IADD R2, R7, 0x1, -R2 ;  /* 0x0000000107027824 */ /* 0x000fe200078e0a02 */
[----:B------:R-:W5:Y:S01]  /*0640*/  @!UP3 S2UR UR18, SR_CgaCtaId ;  /* 0x000000000012b9c3 */ /* 0x000f620000008800 */
[----:B------:R-:W-:Y:S01]  /*0650*/  VOTEU.ALL UP1, P0 ;  /* 0x00000000003f7886 */ /* 0x000fe20000020000 */
[----:B------:R-:W-:Y:S01]  /*0660*/  @!UP3 UMOV UR16, 0x400 ;  /* 0x000004000010b882 */ /* 0x000fe20000000000 */
[----:B------:R-:W-:Y:S01]  /*0670*/  IMAD R2, R11, 0x4, R2 ;  /* 0x000000040b027824 */ /* 0x000fe200078e0202 */
[----:B0-----:R-:W-:Y:S01]  /*0680*/  R2UR UR7, R0 ;  /* 0x00000000000772ca */ /* 0x001fe200000e0000 */
[----:B------:R-:W-:Y:S01]  /*0690*/  VOTEU.ALL UP4, P1 ;  /* 0x00000000003f7886 */ /* 0x000fe20000880000 */
[----:B------:R-:W-:Y:S01]  /*06a0*/  VOTEU.ALL UP5, P1 ;  /* 0x00000000003f7886 */ /* 0x000fe200008a0000 */
[----:B------:R-:W-:Y:S01]  /*06b0*/  IMAD.SHL.U32 R7, R2, 0x4, RZ ;  /* 0x0000000402077824 */ /* 0x000fe200078e00ff */
[----:B------:R-:W0:Y:S01]  /*06c0*/  LDC R0, c[0x0][0x140] ;  /* 0x00005000ff007b82 */ /* 0x000e220000000800 */
[----:B------:R-:W-:-:S02]  /*06d0*/  LOP3.LUT P0, RZ, R4, 0x7, RZ, 0xc0, !PT ;  /* 0x0000000704ff7812 */ /* 0x000fc4000780c0ff */
[----:B--2---:R-:W-:Y:S02]  /*06e0*/  R2UR UR9, R6 ;  /* 0x00000000060972ca */ /* 0x004fe400000e0000 */
[----:B------:R-:W-:Y:S01]  /*06f0*/  LOP3.LUT R152, R2, 0xc, R7, 0x78, !PT ;  /* 0x0000000c02987812 */ /* 0x000fe200078e7807 */
[----:B-1----:R-:W-:Y:S02]  /*0700*/  @!UP2 ULEA UR13, UR11, UR10, 0x18 ;  /* 0x0000000a0b0da291 */ /* 0x002fe4000f8ec03f */
[----:B------:R-:W-:-:S04]  /*0710*/  @!UP3 UIADD3 UR10, -UR20, 0x100000, URZ ;  /* 0x00100000140ab890 */ /* 0x000fc8000fffe13f */
[----:B------:R-:W-:Y:S02]  /*0720*/  @!UP3 USHF.L.U32 UR11, UR10, 0xb, URZ ;  /* 0x0000000b0a0bb899 */ /* 0x000fe4000800063f */
[----:B------:R-:W-:Y:S01]  /*0730*/  @!UP3 USHF.L.U32 UR10, UR10, 0x1, URZ ;  /* 0x000000010a0ab899 */ /* 0x000fe2000800063f */
[----:B------:R-:W-:Y:S01]  /*0740*/  ISETP.LT.U32.AND P0, PT, R152, 0x4, !P0 ;  /* 0x000000049800780c */ /* 0x000fe20004701070 */
[----:B------:R-:W-:Y:S01]  /*0750*/  UIADD3 UR7, -UR7, URZ, URZ ;  /* 0x0000003f07077290 */ /* 0x000fe2000fffe13f */
[----:B------:R-:W-:Y:S01]  /*0760*/  VOTEU.ALL UP2, P1 ;  /* 0x00000000003f7886 */ /* 0x000fe20000840000 */
[----:B-----5:R-:W-:Y:S02]  /*0770*/  @!UP3 ULEA UR16, UR18, UR16, 0x18 ;  /* 0x000000101210b291 */ /* 0x020fe4000f8ec03f */
[----:B------:R-:W-:Y:S01]  /*0780*/  UIADD3 UR9, -UR9, URZ, URZ ;  /* 0x0000003f09097290 */ /* 0x000fe2000fffe13f */
[----:B------:R-:W1:Y:S02]  /*0790*/  FENCE.VIEW.ASYNC.S ;  /* 0x00000000000073c6 */ /* 0x000e640000000000 */
[----:B-1----:R-:W1:Y:S01]  /*07a0*/  @!UP0 SYNCS.EXCH.64 URZ, [UR13+0x50], UR4 ;  /* 0x000050040d3f85b2 */ /* 0x002e620008000100 */
[----:B------:R-:W-:Y:S01]  /*07b0*/  UIMAD UR7, UR12, UR7, UR15 ;  /* 0x000000070c0772a4 */ /* 0x000fe2000f8e020f */
[----:B------:R-:W-:Y:S01]  /*07c0*/  VOTEU.ALL UP3, P1 ;  /* 0x00000000003f7886 */ /* 0x000fe20000860000 */
[----:B0-----:R-:W-:Y:S01]  /*07d0*/  ISETP.EQ.U32.AND P2, PT, R0, 0x1, PT ;  /* 0x000000010000780c */ /* 0x001fe20003f42070 */
[----:B------:R0:W2:Y:S01]  /*07e0*/  @!UP1 SYNCS.EXCH.64 URZ, [UR13+0x58], UR4 ;  /* 0x000058040d3f95b2 */ /* 0x0000a20008000100 */
[----:B------:R-:W-:Y:S01]  /*07f0*/  NOP ;  /* 0x0000000000007918 */ /* 0x000fe20000000000 */
[----:B0-----:R-:W-:Y:S01]  /*0800*/  UIMAD UR4, UR17, UR9, UR8 ;  /* 0x00000009110472a4 */ /* 0x001fe2000f8e0208 */
[----:B------:R0:W0:Y:S05]  /*0810*/  @!UP2 SYNCS.EXCH.64 URZ, [UR16+0x30], UR10 ;  /* 0x0000300a103fa5b2 */ /* 0x00002a0008000100 */
[----:B------:R-:W-:-:S04]  /*0820*/  ISETP.NE.AND P1, PT, R152, UR4, PT ;  /* 0x0000000498007c0c */ /* 0x000fc8000bf25270 */
[----:B------:R-:W-:-:S04]  /*0830*/  ISETP.EQ.OR P1, PT, RZ, UR7, !P1 ;  /* 0x00000007ff007c0c */ /* 0x000fc8000cf22670 */
[----:B------:R-:W-:-:S04]  /*0840*/  PLOP3.LUT P0, PT, P0, P1, PT, 0x80, 0x0 ;  /* 0x000000000000781c */ /* 0x000fc80000703070 */
[----:B------:R-:W-:Y:S01]  /*0850*/  P2R R160, PR, RZ, 0x1 ;  /* 0x00000001ffa07803 */ /* 0x000fe20000000000 */
[----:B------:R0:W0:Y:S01]  /*0860*/  @!UP3 SYNCS.EXCH.64 URZ, [UR16+0x38], UR10 ;  /* 0x0000380a103fb5b2 */ /* 0x0000220008000100 */
[----:B------:R0:W0:Y:S01]  /*0870*/  @!UP4 SYNCS.EXCH.64 URZ, [UR16+0x40], UR10 ;  /* 0x0000400a103fc5b2 */ /* 0x0000220008000100 */
[----:B------:R0:W0:Y:S01]  /*0880*/  @!UP5 SYNCS.EXCH.64 URZ, [UR16+0x48], UR10 ;  /* 0x0000480a103fd5b2 */ /* 0x0000220008000100 */
[----:B------:R-:W-:Y:S01]  /*0890*/  NOP ;  /* 0x0000000000007918 */ /* 0x000fe20000000000 */
[----:B-123--:R-:W-:Y:S05]  /*08a0*/  @!P2 BRA `(.L_x_3) ;  /* 0x000000000008a947 */ /* 0x00efea0003800000 */
[----:B0---4-:R-:W-:Y:S01]  /*08b0*/  UCGABAR_ARV ;  /* 0x00000000000079c7 */ /* 0x011fe20008000000 */
[----:B------:R-:W-:Y:S05]  /*08c0*/  BRA `(.L_x_4) ;  /* 0x0000000000047947 */ /* 0x000fea0003800000 */
.L_x_3:
[----:B0---4-:R-:W-:Y:S01]  /*08d0*/  NOP ;  /* 0x0000000000007918 */ /* 0x011fe20000000000 */
.L_x_4:
[----:B------:R-:W-:Y:S01]  /*08e0*/  ULDC.64 UR4, c[0x0][0x598] ;  /* 0x0001660000047ab9 */ /* 0x000fe20000000a00 */
[----:B------:R-:W-:Y:S01]  /*08f0*/  ULDC.64 UR50, c[0x0][0x208] ;  /* 0x0000820000327ab9 */ /* 0x000fe20000000a00 */
[----:B------:R-:W-:-:S04]  /*0900*/  ISETP.NE.U32.AND P0, PT, RZ, UR4, PT ;  /* 0x00000004ff007c0c */ /* 0x000fc8000bf05070 */
[----:B------:R-:W-:-:S13]  /*0910*/  ISETP.NE.AND.EX P0, PT, RZ, UR5, PT, P0 ;  /* 0x00000005ff007c0c */ /* 0x000fda000bf05300 */
[----:B------:R-:W-:Y:S05]  /*0920*/  @!P0 BRA `(.L_x_5) ;  /* 0x00000000001c8947 */ /* 0x000fea0003800000 */
[----:B------:R-:W0:Y:S02]  /*0930*/  LDC.64 R6, c[0x0][0x598] ;  /* 0x00016600ff067b82 */ /* 0x000e240000000a00 */
[----:B0-----:R-:W2:Y:S02]  /*0940*/  LDG.E.64 R6, desc[UR50][R6.64] ;  /* 0x0000003206067981 */ /* 0x001ea4000c1e1b00 */
[----:B--2---:R-:W-:-:S04]  /*0950*/  ISETP.NE.U32.AND P0, PT, R6, RZ, PT ;  /* 0x000000ff0600720c */ /* 0x004fc80003f05070 */
[----:B------:R-:W-:-:S13]  /*0960*/  ISETP.NE.AND.EX P0, PT, R7, RZ, PT, P0 ;  /* 0x000000ff0700720c */ /* 0x000fda0003f05300 */
[----:B------:R-:W-:Y:S05]  /*0970*/  @!P0 BRA `(.L_x_5) ;  /* 0x0000000000088947 */ /* 0x000fea0003800000 */
[----:B------:R0:W5:Y:S01]  /*0980*/  LD.E R23, desc[UR50][R6.64] ;  /* 0x0000003206177980 */ /* 0x000162000c101900 */
[----:B------:R-:W-:Y:S05]  /*0990*/  BRA `(.L_x_6) ;  /* 0x0000000000247947 */ /* 0x000fea0003800000 */
.L_x_5:
[----:B------:R-:W-:Y:S02]  /*09a0*/  ULDC.64 UR4, c[0x0][0x588] ;  /* 0x0001620000047ab9 */ /* 0x000fe40000000a00 */
[----:B------:R-:W-:-:S04]  /*09b0*/  ISETP.NE.U32.AND P0, PT, RZ, UR4, PT ;  /* 0x00000004ff007c0c */ /* 0x000fc8000bf05070 */
[----:B------:R-:W-:-:S13]  /*09c0*/  ISETP.NE.AND.EX P0, PT, RZ, UR5, PT, P0 ;  /* 0x00000005ff007c0c */ /* 0x000fda000bf05300 */
[----:B------:R-:W-:Y:S05]  /*09d0*/  @!P0 BRA `(.L_x_7) ;  /* 0x00000000000c8947 */ /* 0x000fea0003800000 */
[----:B------:R-:W0:Y:S02]  /*09e0*/  LDC.64 R6, c[0x0][0x588] ;  /* 0x00016200ff067b82 */ /* 0x000e240000000a00 */
[----:B0-----:R1:W5:Y:S01]  /*09f0*/  LDG.E R23, desc[UR50][R6.64] ;  /* 0x0000003206177981 */ /* 0x001362000c1e1900 */
[----:B------:R-:W-:Y:S05]  /*0a00*/  BRA `(.L_x_6) ;  /* 0x0000000000087947 */ /* 0x000fea0003800000 */
.L_x_7:
[----:B------:R-:W-:Y:S02]  /*0a10*/  ULDC UR4, c[0x0][0x580] ;  /* 0x0001600000047ab9 */ /* 0x000fe40000000800 */
[----:B------:R-:W-:-:S07]  /*0a20*/  IMAD.U32 R23, RZ, RZ, UR4 ;  /* 0x00000004ff177e24 */ /* 0x000fce000f8e00ff */
.L_x_6:
[----:B------:R-:W-:Y:S02]  /*0a30*/  ULDC.64 UR4, c[0x0][0x5a0] ;  /* 0x0001680000047ab9 */ /* 0x000fe40000000a00 */
[----:B------:R-:W-:-:S04]  /*0a40*/  ISETP.NE.U32.AND P0, PT, RZ, UR4, PT ;  /* 0x00000004ff007c0c */ /* 0x000fc8000bf05070 */
[----:B------:R-:W-:-:S13]  /*0a50*/  ISETP.NE.AND.EX P0, PT, RZ, UR5, PT, P0 ;  /* 0x00000005ff007c0c */ /* 0x000fda000bf05300 */
[----:B------:R-:W-:Y:S05]  /*0a60*/  @!P0 BRA `(.L_x_8) ;  /* 0x00000000001c8947 */ /* 0x000fea0003800000 */
[----:B01----:R-:W0:Y:S02]  /*0a70*/  LDC.64 R6, c[0x0][0x5a0] ;  /* 0x00016800ff067b82 */ /* 0x003e240000000a00 */
[----:B0-----:R-:W2:Y:S02]  /*0a80*/  LDG.E.64 R6, desc[UR50][R6.64] ;  /* 0x0000003206067981 */ /* 0x001ea4000c1e1b00 */
[----:B--2---:R-:W-:-:S04]  /*0a90*/  ISETP.NE.U32.AND P0, PT, R6, RZ, PT ;  /* 0x000000ff0600720c */ /* 0x004fc80003f05070 */
[----:B------:R-:W-:-:S13]  /*0aa0*/  ISETP.NE.AND.EX P0, PT, R7, RZ, PT, P0 ;  /* 0x000000ff0700720c */ /* 0x000fda0003f05300 */
[----:B------:R-:W-:Y:S05]  /*0ab0*/  @!P0 BRA `(.L_x_8) ;  /* 0x0000000000088947 */ /* 0x000fea0003800000 */
[----:B------:R0:W5:Y:S01]  /*0ac0*/  LD.E R22, desc[UR50][R6.64] ;  /* 0x0000003206167980 */ /* 0x000162000c101900 */
[----:B------:R-:W-:Y:S05]  /*0ad0*/  BRA `(.L_x_9) ;  /* 0x0000000000247947 */ /* 0x000fea0003800000 */
.L_x_8:
[----:B------:R-:W-:Y:S02]  /*0ae0*/  ULDC.64 UR4, c[0x0][0x590] ;  /* 0x0001640000047ab9 */ /* 0x000fe40000000a00 */
[----:B------:R-:W-:-:S04]  /*0af0*/  ISETP.NE.U32.AND P0, PT, RZ, UR4, PT ;  /* 0x00000004ff007c0c */ /* 0x000fc8000bf05070 */
[----:B------:R-:W-:-:S13]  /*0b00*/  ISETP.NE.AND.EX P0, PT, RZ, UR5, PT, P0 ;  /* 0x00000005ff007c0c */ /* 0x000fda000bf05300 */
[----:B------:R-:W-:Y:S05]  /*0b10*/  @!P0 BRA `(.L_x_10) ;  /* 0x00000000000c8947 */ /* 0x000fea0003800000 */
[----:B01----:R-:W0:Y:S02]  /*0b20*/  LDC.64 R6, c[0x0][0x590] ;  /* 0x00016400ff067b82 */ /* 0x003e240000000a00 */
[----:B0-----:R1:W5:Y:S01]  /*0b30*/  LDG.E R22, desc[UR50][R6.64] ;  /* 0x0000003206167981 */ /* 0x001362000c1e1900 */
[----:B------:R-:W-:Y:S05]  /*0b40*/  BRA `(.L_x_9) ;  /* 0x0000000000087947 */ /* 0x000fea0003800000 */
.L_x_10:
[----:B------:R-:W-:Y:S02]  /*0b50*/  ULDC UR4, c[0x0][0x584] ;  /* 0x0001610000047ab9 */ /* 0x000fe40000000800 */
[----:B------:R-:W-:-:S07]  /*0b60*/  IMAD.U32 R22, RZ, RZ, UR4 ;  /* 0x00000004ff167e24 */ /* 0x000fce000f8e00ff */
.L_x_9:
[----:B------:R-:W-:Y:S01]  /*0b70*/  ULDC UR4, c[0x0][0x65c] ;  /* 0x0001970000047ab9 */ /* 0x000fe20000000800 */
[----:B01----:R-:W0:Y:S01]  /*0b80*/  LDC.64 R6, c[0x0][0x650] ;  /* 0x00019400ff067b82 */ /* 0x003e220000000a00 */
[----:B------:R-:W-:Y:S01]  /*0b90*/  UISETP.NE.AND UP2, UPT, UR4, 0x1, UPT ;  /* 0x000000010400788c */ /* 0x000fe2000bf45270 */
[----:B------:R-:W-:Y:S01]  /*0ba0*/  IMAD.MOV.U32 R18, RZ, RZ, -0x1 ;  /* 0xffffffffff127424 */ /* 0x000fe200078e00ff */
[----:B------:R-:W-:Y:S01]  /*0bb0*/  UISETP.NE.AND UP0, UPT, UR19, 0x2, UPT ;  /* 0x000000021300788c */ /* 0x000fe2000bf05270 */
[----:B------:R-:W-:Y:S01]  /*0bc0*/  IMAD.MOV.U32 R2, RZ, RZ, -0x1 ;  /* 0xffffffffff027424 */ /* 0x000fe200078e00ff */
[----:B------:R-:W-:Y:S01]  /*0bd0*/  UP2UR UR40, UPR, URZ, 0x4 ;  /* 0x000000043f287883 */ /* 0x000fe20008000000 */
[----:B------:R-:W-:-:S06]  /*0be0*/  IMAD.MOV.U32 R19, RZ, RZ, -0x1 ;  /* 0xffffffffff137424 */ /* 0x000fcc00078e00ff */
[----:B------:R-:W-:Y:S01]  /*0bf0*/  @UP2 ULDC UR12, c[0x0][0x10] ;  /* 0x00000400000c2ab9 */ /* 0x000fe20000000800 */
[----:B------:R-:W-:Y:S01]  /*0c00*/  @UP2 UMOV UR4, UR8 ;  /* 0x0000000800042c82 */ /* 0x000fe20008000000 */
[----:B------:R-:W-:Y:S01]  /*0c10*/  @UP2 UMOV UR5, URZ ;  /* 0x0000003f00052c82 */ /* 0x000fe20008000000 */
[----:B------:R-:W-:Y:S01]  /*0c20*/  @!UP2 ULDC UR16, c[0x0][0xc] ;  /* 0x000003000010aab9 */ /* 0x000fe20000000800 */
[----:B------:R-:W-:Y:S01]  /*0c30*/  @UP2 UIMAD.WIDE.U32 UR12, UR15, UR12, UR4 ;  /* 0x0000000c0f0c22a5 */ /* 0x000fe2000f8e0004 */
[----:B------:R-:W-:Y:S02]  /*0c40*/  ULDC UR10, c[0x0][0xc] ;  /* 0x00000300000a7ab9 */ /* 0x000fe40000000800 */
[----:B------:R-:W-:Y:S01]  /*0c50*/  @UP2 UMOV UR4, URZ ;  /* 0x0000003f00042c82 */ /* 0x000fe20008000000 */
[----:B------:R-:W-:Y:S01]  /*0c60*/  UMOV UR5, URZ ;  /* 0x0000003f00057c82 */ /* 0x000fe20008000000 */
[----:B------:R-:W-:Y:S01]  /*0c70*/  @UP2 UIADD3 UR18, UR13, UR4, URZ ;  /* 0x000000040d122290 */ /* 0x000fe2000fffe03f */
[----:B------:R-:W-:-:S02]  /*0c80*/  ULDC UR11, c[0x0][0x10] ;  /* 0x00000400000b7ab9 */ /* 0x000fc40000000800 */
[----:B------:R-:W-:Y:S01]  /*0c90*/  UMOV UR4, UR15 ;  /* 0x0000000f00047c82 */ /* 0x000fe20008000000 */
[----:B------:R-:W-:Y:S02]  /*0ca0*/  UIMAD.WIDE.U32 UR10, UR10, UR11, URZ ;  /* 0x0000000b0a0a72a5 */ /* 0x000fe4000f8e003f */
[----:B------:R-:W-:Y:S01]  /*0cb0*/  @!UP2 UIMAD.WIDE.U32 UR4, UR8, UR16, UR4 ;  /* 0x000000100804a2a5 */ /* 0x000fe2000f8e0004 */
[----:B------:R-:W-:Y:S02]  /*0cc0*/  ULDC UR13, c[0x0][0x14] ;  /* 0x00000500000d7ab9 */ /* 0x000fe40000000800 */
[----:B------:R-:W-:Y:S02]  /*0cd0*/  UIMAD.WIDE.U32 UR38, UR10, UR13, URZ ;  /* 0x0000000d0a2672a5 */ /* 0x000fe4000f8e003f */
[----:B------:R-:W-:Y:S02]  /*0ce0*/  UIMAD UR41, UR11, UR13, URZ ;  /* 0x0000000d0b2972a4 */ /* 0x000fe4000f8e023f */
[----:B------:R-:W-:Y:S01]  /*0cf0*/  @!UP2 UMOV UR12, UR4 ;  /* 0x00000004000cac82 */ /* 0x000fe20008000000 */
[----:B------:R-:W-:Y:S01]  /*0d00*/  @!UP2 UMOV UR18, UR5 ;  /* 0x000000050012ac82 */ /* 0x000fe20008000000 */
[----:B------:R-:W-:-:S02]  /*0d10*/  UIADD3 UR41, UR39, UR41, URZ ;  /* 0x0000002927297290 */ /* 0x000fc4000fffe03f */
[----:B------:R-:W-:-:S04]  /*0d20*/  UIADD3 UR4, UP1, UR12, UR38, URZ ;  /* 0x000000260c047290 */ /* 0x000fc8000ff3e03f */
[----:B------:R-:W-:Y:S02]  /*0d30*/  UIADD3.X UR5, UR18, UR41, URZ, UP1, !UPT ;  /* 0x0000002912057290 */ /* 0x000fe40008ffe43f */
[----:B------:R-:W-:Y:S02]  /*0d40*/  USEL UR4, UR4, UR12, !UP0 ;  /* 0x0000000c04047287 */ /* 0x000fe4000c000000 */
[----:B------:R-:W-:-:S04]  /*0d50*/  USEL UR5, UR5, UR18, !UP0 ;  /* 0x0000001205057287 */ /* 0x000fc8000c000000 */
[----:B0-----:R-:W-:Y:S01]  /*0d60*/  ISETP.LE.U32.AND P0, PT, R6, UR4, PT ;  /* 0x0000000406007c0c */ /* 0x001fe2000bf03070 */
[----:B------:R-:W-:Y:S02]  /*0d70*/  IMAD.U32 R16, RZ, RZ, UR4 ;  /* 0x00000004ff107e24 */ /* 0x000fe4000f8e00ff */
[----:B------:R-:W-:Y:S02]  /*0d80*/  IMAD.U32 R0, RZ, RZ, UR5 ;  /* 0x00000005ff007e24 */ /* 0x000fe4000f8e00ff */
[----:B------:R-:W-:-:S03]  /*0d90*/  IMAD.U32 R17, RZ, RZ, UR5 ;  /* 0x00000005ff117e24 */ /* 0x000fc6000f8e00ff */
[----:B------:R-:W-:Y:S02]  /*0da0*/  ISETP.GE.U32.AND.EX P0, PT, R0, R7, PT, P0 ;  /* 0x000000070000720c */ /* 0x000fe40003f06100 */
[----:B------:R-:W-:-:S11]  /*0db0*/  PRMT R0, RZ, 0x7610, R0 ;  /* 0x00007610ff007816 */ /* 0x000fd60000000000 */
[----:B------:R-:W-:Y:S05]  /*0dc0*/  @P0 BRA `(.L_x_11) ;  /* 0x0000000400500947 */ /* 0x000fea0003800000 */
[----:B------:R-:W-:Y:S01]  /*0dd0*/  ULDC.64 UR18, c[0x0][0x628] ;  /* 0x00018a0000127ab9 */ /* 0x000fe20000000a00 */
[C---:B------:R-:W-:Y:S01]  /*0de0*/  R2UR UR20, R16.reuse ;  /* 0x00000000101472ca */ /* 0x040fe200000e0000 */
[----:B------:R-:W-:Y:S01]  /*0df0*/  ULDC UR16, c[0x0][0x630] ;  /* 0x00018c0000107ab9 */ /* 0x000fe20000000800 */
[----:B------:R-:W-:Y:S02]  /*0e00*/  ISETP.NE.U32.AND P0, PT, RZ, UR18, PT ;  /* 0x00000012ff007c0c */ /* 0x000fe4000bf05070 */
[----:B------:R-:W-:Y:S02]  /*0e10*/  R2UR UR4, R16 ;  /* 0x00000000100472ca */ /* 0x000fe400000e0000 */
[----:B------:R-:W-:Y:S02]  /*0e20*/  ISETP.NE.AND.EX P0, PT, RZ, UR19, PT, P0 ;  /* 0x00000013ff007c0c */ /* 0x000fe4000bf05300 */
[----:B------:R-:W-:-:S11]  /*0e30*/  R2UR UR5, R17 ;  /* 0x00000000110572ca */ /* 0x000fd600000e0000 */
[----:B------:R-:W-:Y:S05]  /*0e40*/  @!P0 BRA `(.L_x_12) ;  /* 0x0000000000308947 */ /* 0x000fea0003800000 */
[----:B------:R-:W-:Y:S01]  /*0e50*/  R2UR UR4, R16 ;  /* 0x00000000100472ca */ /* 0x000fe200000e0000 */
[----:B------:R-:W-:Y:S01]  /*0e60*/  ULDC UR12, c[0x0][0x634] ;  /* 0x00018d00000c7ab9 */ /* 0x000fe20000000800 */
[----:B------:R-:W-:-:S11]  /*0e70*/  R2UR UR15, R17 ;  /* 0x00000000110f72ca */ /* 0x000fd600000e0000 */
[----:B------:R-:W-:-:S04]  /*0e80*/  UIADD3 UR12, UP1, UR4, UR12, URZ ;  /* 0x0000000c040c7290 */ /* 0x000fc8000ff3e03f */
[----:B------:R-:W-:-:S04]  /*0e90*/  UIADD3.X UR15, URZ, UR15, URZ, UP1, !UPT ;  /* 0x0000000f3f0f7290 */ /* 0x000fc80008ffe43f */
[----:B------:R-:W-:-:S04]  /*0ea0*/  UIMAD.WIDE.U32 UR4, UR15, UR18, URZ ;  /* 0x000000120f0472a5 */ /* 0x000fc8000f8e003f */
[----:B------:R-:W-:Y:S02]  /*0eb0*/  UIMAD.WIDE.U32 UR10, UP1, UR12, UR19, UR4 ;  /* 0x000000130c0a72a5 */ /* 0x000fe4000f820004 */
[----:B------:R-:W-:Y:S02]  /*0ec0*/  UIMAD.WIDE.U32 UR4, UR12, UR18, URZ ;  /* 0x000000120c0472a5 */ /* 0x000fe4000f8e003f */
[----:B------:R-:W-:Y:S02]  /*0ed0*/  UIADD3.X UR13, URZ, URZ, URZ, UP1, !UPT ;  /* 0x0000003f3f0d7290 */ /* 0x000fe40008ffe43f */
[----:B------:R-:W-:Y:S01]  /*0ee0*/  UIADD3 URZ, UP1, UR5, UR10, URZ ;  /* 0x0000000a053f7290 */ /* 0x000fe2000ff3e03f */
[----:B------:R-:W-:-:S03]  /*0ef0*/  UMOV UR12, UR11 ;  /* 0x0000000b000c7c82 */ /* 0x000fc60008000000 */
[----:B------:R-:W-:-:S12]  /*0f00*/  UIMAD.WIDE.U32.X UR4, UR15, UR19, UR12, UP1 ;  /* 0x000000130f0472a5 */ /* 0x000fd800088e040c */
.L_x_12:
[----:B------:R-:W-:Y:S01]  /*0f10*/  USHF.R.U64 UR4, UR4, UR16, UR5 ;  /* 0x0000001004047299 */ /* 0x000fe20008001205 */
[----:B------:R-:W-:Y:S01]  /*0f20*/  R2UR UR11, R17 ;  /* 0x00000000110b72ca */ /* 0x000fe200000e0000 */
[----:B------:R-:W-:Y:S02]  /*0f30*/  USHF.R.U32.HI UR5, URZ, UR16, UR5 ;  /* 0x000000103f057299 */ /* 0x000fe40008011605 */
[----:B------:R-:W-:Y:S01]  /*0f40*/  UIADD3 UR12, UP1, URZ, -UR4, URZ ;  /* 0x800000043f0c7290 */ /* 0x000fe2000ff3e03f */
[----:B------:R-:W-:Y:S01]  /*0f50*/  ULDC.64 UR18, c[0x0][0x620] ;  /* 0x0001880000127ab9 */ /* 0x000fe20000000a00 */
[----:B------:R-:W-:Y:S02]  /*0f60*/  UISETP.NE.AND UP2, UPT, UR40, URZ, UPT ;  /* 0x0000003f2800728c */ /* 0x000fe4000bf45270 */
[----:B------:R-:W-:Y:S01]  /*0f70*/  UIADD3.X UR5, URZ, ~UR5, URZ, UP1, !UPT ;  /* 0x800000053f057290 */ /* 0x000fe20008ffe43f */
[----:B------:R-:W-:Y:S01]  /*0f80*/  UMOV UR10, UR20 ;  /* 0x00000014000a7c82 */ /* 0x000fe20008000000 */
[----:B------:R-:W-:-:S02]  /*0f90*/  ULDC UR13, c[0x0][0x618] ;  /* 0x00018600000d7ab9 */ /* 0x000fc40000000800 */
[----:B------:R-:W-:Y:S02]  /*0fa0*/  UIMAD UR5, UR5, UR18, URZ ;  /* 0x00000012050572a4 */ /* 0x000fe4000f8e023f */
[----:B------:R-:W-:Y:S02]  /*0fb0*/  UIMAD.WIDE.U32 UR10, UR12, UR18, UR10 ;  /* 0x000000120c0a72a5 */ /* 0x000fe4000f8e000a */
[----:B------:R-:W-:Y:S02]  /*0fc0*/  UIMAD UR12, UR12, UR19, UR5 ;  /* 0x000000130c0c72a4 */ /* 0x000fe4000f8e0205 */
[----:B------:R-:W-:Y:S02]  /*0fd0*/  @UP2 UIMAD UR7, UR17, UR9, UR8 ;  /* 0x00000009110722a4 */ /* 0x000fe4000f8e0208 */
[----:B------:R-:W-:Y:S01]  /*0fe0*/  UIADD3 UR11, UR11, UR12, URZ ;  /* 0x0000000c0b0b7290 */ /* 0x000fe2000fffe03f */
[----:B------:R-:W-:Y:S01]  /*0ff0*/  ULDC.64 UR8, c[0x0][0x640] ;  /* 0x0001900000087ab9 */ /* 0x000fe20000000a00 */
[----:B------:R-:W-:-:S02]  /*1000*/  ULDC UR15, c[0x0][0x608] ;  /* 0x00018200000f7ab9 */ /* 0x000fc40000000800 */
[----:B------:R-:W-:Y:S01]  /*1010*/  USHF.R.U64 UR20, UR10, UR13, UR11 ;  /* 0x0000000d0a147299 */ /* 0x000fe2000800120b */
[----:B------:R-:W-:Y:S01]  /*1020*/  ISETP.NE.U32.AND P0, PT, RZ, UR8, PT ;  /* 0x00000008ff007c0c */ /* 0x000fe2000bf05070 */
[----:B------:R-:W-:Y:S01]  /*1030*/  USHF.R.U32.HI UR11, URZ, UR13, UR11 ;  /* 0x0000000d3f0b7299 */ /* 0x000fe2000801160b */
[----:B------:R-:W-:Y:S02]  /*1040*/  ULDC UR21, c[0x0][0x658] ;  /* 0x0001960000157ab9 */ /* 0x000fe40000000800 */
[----:B------:R-:W-:Y:S01]  /*1050*/  ISETP.NE.AND.EX P0, PT, RZ, UR9, PT, P0 ;  /* 0x00000009ff007c0c */ /* 0x000fe2000bf05300 */
[----:B------:R-:W-:Y:S02]  /*1060*/  USHF.R.U64 UR25, UR20, UR15, UR11 ;  /* 0x0000000f14197299 */ /* 0x000fe4000800120b */
[----:B------:R-:W-:Y:S01]  /*1070*/  USHF.R.U32.HI UR11, URZ, UR15, UR11 ;  /* 0x0000000f3f0b7299 */ /* 0x000fe2000801160b */
[----:B------:R-:W-:Y:S01]  /*1080*/  UMOV UR10, 0xffffffff ;  /* 0xffffffff000a7882 */ /* 0x000fe20000000000 */
[----:B------:R-:W-:Y:S01]  /*1090*/  ULDC UR5, c[0x0][0x600] ;  /* 0x0001800000057ab9 */ /* 0x000fe20000000800 */
[----:B------:R-:W-:-:S02]  /*10a0*/  USHF.L.U32 UR10, UR10, UR21, URZ ;  /* 0x000000150a0a7299 */ /* 0x000fc4000800063f */
[----:B------:R-:W-:Y:S02]  /*10b0*/  USHF.R.U64 UR26, UR25, UR21, UR11 ;  /* 0x00000015191a7299 */ /* 0x000fe4000800120b */
[----:B------:R-:W-:Y:S02]  /*10c0*/  ULOP3.LUT UR15, URZ, UR10, URZ, 0x33, !UPT ;  /* 0x0000000a3f0f7292 */ /* 0x000fe4000f8e333f */
[----:B------:R-:W-:Y:S02]  /*10d0*/  UIADD3 UR19, UR5, -0x1, URZ ;  /* 0xffffffff05137890 */ /* 0x000fe4000fffe03f */
[----:B------:R-:W-:Y:S01]  /*10e0*/  USHF.R.U32.HI UR11, URZ, UR21, UR11 ;  /* 0x000000153f0b7299 */ /* 0x000fe2000801160b */
[----:B------:R-:W-:Y:S01]  /*10f0*/  ULDC UR22, c[0x0][0x648] ;  /* 0x0001920000167ab9 */ /* 0x000fe20000000800 */
[----:B------:R-:W-:Y:S01]  /*1100*/  ULDC UR23, c[0x0][0x638] ;  /* 0x00018e0000177ab9 */ /* 0x000fe20000000800 */
[----:B------:R-:W-:Y:S01]  /*1110*/  UMOV UR24, 0x1 ;  /* 0x0000000100187882 */ /* 0x000fe20000000000 */
[----:B------:R-:W-:Y:S01]  /*1120*/  UMOV UR10, UR26 ;  /* 0x0000001a000a7c82 */ /* 0x000fe20008000000 */
[----:B------:R-:W-:Y:S07]  /*1130*/  @!P0 BRA `(.L_x_13) ;  /* 0x0000000000308947 */ /* 0x000fee0003800000 */
[----:B------:R-:W-:Y:S02]  /*1140*/  ULDC UR16, c[0x0][0x64c] ;  /* 0x0001930000107ab9 */ /* 0x000fe40000000800 */
        /* <DEDUP_REMOVED lines=8> */
[----:B------:R-:W-:-:S07]  /*11d0*/  UIMAD.WIDE.U32.X UR8, UR18, UR9, UR16, UP1 ;  /* 0x00000009120872a5 */ /* 0x000fce00088e0410 */
[----:B------:R-:W-:Y:S01]  /*11e0*/  UMOV UR10, UR8 ;  /* 0x00000008000a7c82 */ /* 0x000fe20008000000 */
[----:B------:R-:W-:-:S05]  /*11f0*/  UMOV UR11, UR9 ;  /* 0x00000009000b7c82 */ /* 0x000fca0008000000 */
.L_x_13:
[----:B------:R-:W-:Y:S01]  /*1200*/  USHF.R.U64 UR9, UR10, UR22, UR11 ;  /* 0x000000160a097299 */ /* 0x000fe2000800120b */
[----:B------:R-:W-:Y:S01]  /*1210*/  IMAD.MOV.U32 R0, RZ, RZ, 0x1 ;  /* 0x00000001ff007424 */ /* 0x000fe200078e00ff */
[----:B------:R-:W-:Y:S01]  /*1220*/  USHF.L.U32 UR8, UR24, UR21, URZ ;  /* 0x0000001518087299 */ /* 0x000fe2000800063f */
[----:B------:R-:W-:Y:S01]  /*1230*/  IMAD.U32 R19, RZ, RZ, UR4 ;  /* 0x00000004ff137e24 */ /* 0x000fe2000f8e00ff */
[----:B------:R-:W-:Y:S02]  /*1240*/  ULOP3.LUT UR15, UR25, UR15, URZ, 0xc0, !UPT ;  /* 0x0000000f190f7292 */ /* 0x000fe4000f8ec03f */
[----:B------:R-:W-:Y:S02]  /*1250*/  UIADD3 UR10, -UR9, URZ, URZ ;  /* 0x0000003f090a7290 */ /* 0x000fe4000fffe13f */
[----:B------:R-:W-:Y:S02]  /*1260*/  UIMAD UR15, UR8, UR9, UR15 ;  /* 0x00000009080f72a4 */ /* 0x000fe4000f8e020f */
[----:B------:R-:W-:-:S02]  /*1270*/  ULOP3.LUT UR19, UR20, UR19, URZ, 0xc0, !UPT ;  /* 0x0000001314137292 */ /* 0x000fc4000f8ec03f */
[----:B------:R-:W-:Y:S01]  /*1280*/  UIMAD UR8, UR10, UR23, UR26 ;  /* 0x000000170a0872a4 */ /* 0x000fe2000f8e021a */
[----:B------:R-:W-:Y:S01]  /*1290*/  ULDC UR9, c[0x0][0x610] ;  /* 0x0001840000097ab9 */ /* 0x000fe20000000800 */
[----:B------:R-:W-:Y:S02]  /*12a0*/  UISETP.NE.AND UP1, UPT, UR40, URZ, UPT ;  /* 0x0000003f2800728c */ /* 0x000fe4000bf25270 */
[----:B------:R-:W-:Y:S02]  /*12b0*/  UIMAD UR7, UR15, UR9, UR7 ;  /* 0x000000090f0772a4 */ /* 0x000fe4000f8e0207 */
[----:B------:R-:W-:-:S04]  /*12c0*/  UIMAD UR8, UR8, UR5, UR19 ;  /* 0x00000005080872a4 */ /* 0x000fc8000f8e0213 */
[----:B------:R-:W-:Y:S02]  /*12d0*/  USEL UR5, UR8, UR7, !UP1 ;  /* 0x0000000708057287 */ /* 0x000fe4000c800000 */
[----:B------:R-:W-:-:S04]  /*12e0*/  USEL UR7, UR7, UR8, !UP1 ;  /* 0x0000000807077287 */ /* 0x000fc8000c800000 */
[----:B------:R-:W-:Y:S02]  /*12f0*/  IMAD.U32 R2, RZ, RZ, UR5 ;  /* 0x00000005ff027e24 */ /* 0x000fe4000f8e00ff */
[----:B------:R-:W-:-:S07]  /*1300*/  IMAD.U32 R18, RZ, RZ, UR7 ;  /* 0x00000007ff127e24 */ /* 0x000fce000f8e00ff */
.L_x_11:
[----:B------:R-:W-:Y:S05]  /*1310*/  @!P2 BRA `(.L_x_14) ;  /* 0x00000000000ca947 */ /* 0x000fea0003800000 */
[----:B------:R-:W-:Y:S01]  /*1320*/  UCGABAR_WAIT ;  /* 0x0000000000007dc7 */ /* 0x000fe20008000000 */
[----:B------:R-:W-:Y:S01]  /*1330*/  CCTL.IVALL ;  /* 0x00000000ff00798f */ /* 0x000fe20002000000 */
[----:B------:R-:W-:Y:S05]  /*1340*/  BRA `(.L_x_15) ;  /* 0x0000000000047947 */ /* 0x000fea0003800000 */
.L_x_14:
[----:B------:R-:W-:Y:S06]  /*1350*/  BAR.SYNC.DEFER_BLOCKING 0x0 ;  /* 0x0000000000007b1d */ /* 0x000fec0000010000 */
.L_x_15:
[----:B------:R-:W-:Y:S02]  /*1360*/  ULDC UR4, c[0x0][0x28c] ;  /* 0x0000a30000047ab9 */ /* 0x000fe40000000800 */
[----:B------:R-:W-:-:S04]  /*1370*/  UIADD3 UR4, UR4, 0x3f, URZ ;  /* 0x0000003f04047890 */ /* 0x000fc8000fffe03f */
[----:B------:R-:W-:-:S04]  /*1380*/  USHF.R.S32.HI UR5, URZ, 0x1f, UR4 ;  /* 0x0000001f3f057899 */ /* 0x000fc80008011404 */
[----:B------:R-:W-:-:S04]  /*1390*/  ULEA.HI UR5, UR5, UR4, URZ, 0x6 ;  /* 0x0000000405057291 */ /* 0x000fc8000f8f303f */
[----:B------:R-:W-:Y:S01]  /*13a0*/  USHF.R.S32.HI UR37, URZ, 0x6, UR5 ;  /* 0x000000063f257899 */ /* 0x000fe20008011405 */
[----:B------:R-:W-:Y:S11]  /*13b0*/  @!P3 BRA `(.L_x_16) ;  /* 0x0000009400d8b947 */ /* 0x000ff60003800000 */
[----:B------:R-:W-:-:S06]  /*13c0*/  UISETP.GT.U32.AND UP1, UPT, UR14, 0x1, UPT ;  /* 0x000000010e00788c */ /* 0x000fcc000bf24070 */
[----:B------:R-:W-:-:S13]  /*13d0*/  PLOP3.LUT P0, PT, PT, PT, UP1, 0x80, 0x0 ;  /* 0x000000000000781c */ /* 0x000fda0003f0f018 */
[----:B------:R-:W-:Y:S05]  /*13e0*/  @P0 EXIT ;  /* 0x000000000000094d */ /* 0x000fea0003800000 */
.L_x_17:
[----:B------:R-:W-:-:S08]  /*13f0*/  NOP ;  /* 0x0000000000007918 */ /* 0x000fd00000000000 */
[----:B------:R-:W0:Y:S02]  /*1400*/  USETMAXREG.TRY_ALLOC.CTAPOOL UP1, 0xe8 ;  /* 0x000000e8000079c8 */ /* 0x000e240008020600 */
[----:B0-----:R-:W-:-:S13]  /*1410*/  PLOP3.LUT P0, PT, PT, PT, UP1, 0x80, 0x0 ;  /* 0x000000000000781c */ /* 0x001fda0003f0f018 */
[----:B------:R-:W-:Y:S05]  /*1420*/  @!P0 BRA `(.L_x_17) ;  /* 0xfffffffc00f08947 */ /* 0x000fea000383ffff */
[----:B------:R-:W-:-:S13]  /*1430*/  LOP3.LUT P0, RZ, R0, 0xff, RZ, 0xc0, !PT ;  /* 0x000000ff00ff7812 */ /* 0x000fda000780c0ff */
[----:B------:R-:W-:Y:S05]  /*1440*/  @!P0 EXIT ;  /* 0x000000000000894d */ /* 0x000fea0003800000 */
[----:B------:R-:W0:Y:S01]  /*1450*/  S2UR UR5, SR_CgaCtaId ;  /* 0x00000000000579c3 */ /* 0x000e220000008800 */
[----:B------:R-:W-:Y:S01]  /*1460*/  VIADD R5, R5, 0xffffffff ;  /* 0xffffffff05057836 */ /* 0x000fe20000000000 */
[CC--:B------:R-:W-:Y:S01]  /*1470*/  LEA.HI R0, R9.reuse, R4.reuse, RZ, 0x2 ;  /* 0x0000000409007211 */ /* 0x0c0fe200078f10ff */
[----:B------:R-:W-:Y:S01]  /*1480*/  UMOV UR43, 0x400 ;  /* 0x00000400002b7882 */ /* 0x000fe20000000000 */
[----:B------:R-:W-:Y:S01]  /*1490*/  LEA.HI R9, R9, R4, RZ, 0x5 ;  /* 0x0000000409097211 */ /* 0x000fe200078f28ff */
[----:B------:R-:W-:Y:S01]  /*14a0*/  USHF.R.U32.HI UR4, URZ, 0x1, UR37 ;  /* 0x000000013f047899 */ /* 0x000fe20008011625 */
[----:B------:R-:W-:Y:S01]  /*14b0*/  R2UR UR45, R5 ;  /* 0x00000000052d72ca */ /* 0x000fe200000e0000 */
[----:B------:R-:W-:Y:S01]  /*14c0*/  ULOP3.LUT UR44, UR37, 0x1, URZ, 0xc0, !UPT ;  /* 0x00000001252c7892 */ /* 0x000fe2000f8ec03f */
[--C-:B------:R-:W-:Y:S01]  /*14d0*/  SHF.R.S32.HI R154, RZ, 0x2, R0.reuse ;  /* 0x00000002ff9a7819 */ /* 0x100fe20000011400 */
[----:B------:R-:W-:Y:S01]  /*14e0*/  UISETP.LT.AND UP1, UPT, UR37, 0x1, UPT ;  /* 0x000000012500788c */ /* 0x000fe2000bf21270 */
[----:B------:R-:W-:Y:S01]  /*14f0*/  SHF.R.S32.HI R3, RZ, 0x1f, R0 ;  /* 0x0000001fff037819 */ /* 0x000fe20000011400 */
[----:B------:R-:W-:Y:S01]  /*1500*/  ULOP3.LUT UR4, UR4, 0x1, URZ, 0xc0, !UPT ;  /* 0x0000000104047892 */ /* 0x000fe2000f8ec03f */
[----:B------:R-:W-:Y:S01]  /*1510*/  SHF.R.S32.HI R9, RZ, 0x5, R9 ;  /* 0x00000005ff097819 */ /* 0x000fe20000011409 */
[----:B------:R-:W-:Y:S01]  /*1520*/  ULDC UR6, c[0x0][0x284] ;  /* 0x0000a10000067ab9 */ /* 0x000fe20000000800 */
[----:B------:R-:W-:Y:S01]  /*1530*/  LEA.HI R3, R3, R154, RZ, 0x3 ;  /* 0x0000009a03037211 */ /* 0x000fe200078f18ff */
[----:B------:R-:W-:Y:S01]  /*1540*/  USEL UR44, UR44, URZ, !UP0 ;  /* 0x0000003f2c2c7287 */ /* 0x000fe2000c000000 */
[----:B------:R-:W-:Y:S01]  /*1550*/  LOP3.LUT R153, R0, 0xfffffffc, RZ, 0xc0, !PT ;  /* 0xfffffffc00997812 */ /* 0x000fe200078ec0ff */
[----:B------:R-:W-:Y:S01]  /*1560*/  USEL UR47, UR37, 0x1, UP1 ;  /* 0x00000001252f7887 */ /* 0x000fe20008800000 */
[----:B------:R-:W-:Y:S01]  /*1570*/  LOP3.LUT R3, R3, 0xfffffff8, RZ, 0xc0, !PT ;  /* 0xfffffff803037812 */ /* 0x000fe200078ec0ff */
[----:B------:R-:W-:Y:S01]  /*1580*/  USHF.L.U32 UR45, UR45, 0x3, URZ ;  /* 0x000000032d2d7899 */ /* 0x000fe2000800063f */
[----:B------:R-:W-:Y:S01]  /*1590*/  ISETP.NE.AND P0, PT, R5, RZ, PT ;  /* 0x000000ff0500720c */ /* 0x000fe20003f05270 */
[----:B------:R-:W-:Y:S01]  /*15a0*/  UISETP.EQ.U32.AND UP0, UPT, UR4, 0x1, !UP0 ;  /* 0x000000010400788c */ /* 0x000fe2000c702070 */
[----:B------:R-:W-:Y:S01]  /*15b0*/  IMAD.IADD R153, R4, 0x1, -R153 ;  /* 0x0000000104997824 */ /* 0x000fe200078e0a99 */
[----:B------:R-:W-:Y:S01]  /*15c0*/  ULOP3.LUT UR36, UR42, 0x1, URZ, 0xfc, !UPT ;  /* 0x000000012a247892 */ /* 0x000fe2000f8efc3f */
[----:B------:R-:W-:Y:S01]  /*15d0*/  IMAD.IADD R154, R154, 0x1, -R3 ;  /* 0x000000019a9a7824 */ /* 0x000fe200078e0a03 */
[----:B0-----:R-:W-:Y:S01]  /*15e0*/  ULEA UR43, UR5, UR43, 0x18 ;  /* 0x0000002b052b7291 */ /* 0x001fe2000f8ec03f */
[----:B------:R-:W-:Y:S01]  /*15f0*/  IMAD.U32 R157, RZ, RZ, UR45 ;  /* 0x0000002dff9d7e24 */ /* 0x000fe2000f8e00ff */
[----:B------:R-:W-:Y:S01]  /*1600*/  SEL R172, RZ, 0x1, P0 ;  /* 0x00000001ffac7807 */ /* 0x000fe20000000000 */
[--C-:B------:R-:W-:Y:S01]  /*1610*/  IMAD R161, R9, -0x10, -R154.reuse ;  /* 0xfffffff009a17824 */ /* 0x100fe200078e0a9a */
[----:B------:R-:W-:Y:S01]  /*1620*/  UIADD3 UR46, UR43, 0x30, URZ ;  /* 0x000000302b2e7890 */ /* 0x000fe2000fffe03f */
[--C-:B------:R-:W-:Y:S01]  /*1630*/  SHF.R.S32.HI R155, RZ, 0x1f, R154.reuse ;  /* 0x0000001fff9b7819 */ /* 0x100fe2000001149a */
[----:B------:R-:W-:Y:S01]  /*1640*/  UIADD3 UR47, -UR47, UR37, URZ ;  /* 0x000000252f2f7290 */ /* 0x000fe2000fffe13f */
[----:B------:R-:W-:Y:S01]  /*1650*/  LOP3.LUT R159, R157, 0x8, RZ, 0xc0, !PT ;  /* 0x000000089d9f7812 */ /* 0x000fe200078ec0ff */
[----:B------:R-:W-:Y:S01]  /*1660*/  VIADD R161, R161, UR6 ;  /* 0x00000006a1a17c36 */ /* 0x000fe20008000000 */
[----:B------:R-:W-:Y:S01]  /*1670*/  LOP3.LUT R157, R157, 0x8, RZ, 0xc, !PT ;  /* 0x000000089d9d7812 */ /* 0x000fe200078e0cff */
[----:B------:R-:W-:Y:S01]  /*1680*/  IMAD.U32 R156, RZ, RZ, UR46 ;  /* 0x0000002eff9c7e24 */ /* 0x000fe2000f8e00ff */
[----:B------:R-:W-:Y:S01]  /*1690*/  LOP3.LUT R159, R159, 0x18, RZ, 0x3c, !PT ;  /* 0x000000189f9f7812 */ /* 0x000fe200078e3cff */
[----:B------:R-:W-:Y:S01]  /*16a0*/  IMAD.WIDE R154, R9, 0x10, R154 ;  /* 0x00000010099a7825 */ /* 0x000fe200078e029a */
[----:B------:R-:W-:-:S03]  /*16b0*/  USEL UR48, URZ, 0x1, !UP0 ;  /* 0x000000013f307887 */ /* 0x000fc6000c000000 */
[----:B------:R-:W-:-:S09]  /*16c0*/  VIADD R158, R156, UR45 ;  /* 0x0000002d9c9e7c36 */ /* 0x000fd20008000000 */
.L_x_293:
[----:B------:R-:W-:Y:S01]  /*16d0*/  SHF.L.U32 R3, R172, 0x1f, RZ ;  /* 0x0000001fac037819 */ /* 0x000fe200000006ff */
[----:B------:R-:W-:Y:S02]  /*16e0*/  ULDC UR4, c[0x0][0x28c] ;  /* 0x0000a30000047ab9 */ /* 0x000fe40000000800 */
[----:B------:R-:W-:Y:S01]  /*16f0*/  ISETP.LT.AND P1, PT, RZ, UR4, PT ;  /* 0x00000004ff007c0c */ /* 0x000fe2000bf21270 */
[----:B------:R-:W0:Y:S02]  /*1700*/  SYNCS.PHASECHK.TRANS64.TRYWAIT P0, [R156+UR45], R3 ;  /* 0x000000039c0075a7 */ /* 0x000e24000800016d */
[----:B0-234-:R-:W-:Y:S10]  /*1710*/  @!P0 BRA `(.L_x_18) ;  /* 0x000000a000fc8947 */ /* 0x01dff40003800000 */
.L_x_313:
[----:B------:R-:W-:Y:S05]  /*1720*/  @P1 BRA `(.L_x_19) ;  /* 0x0000000000401947 */ /* 0x000fea0003800000 */
[----:B------:R-:W-:Y:S01]  /*1730*/  MOV R0, 0x0 ;  /* 0x0000000000007802 */ /* 0x000fe20000000f00 */
[----:B------:R-:W-:Y:S01]  /*1740*/  ULDC.64 UR4, c[0x4][0x68] ;  /* 0x01001a0000047ab9 */ /* 0x000fe20000000a00 */
[----:B------:R-:W-:Y:S01]  /*1750*/  ULDC.64 UR6, c[0x4][0x8] ;  /* 0x0100020000067ab9 */ /* 0x000fe20000000a00 */
[----:B------:R-:W-:Y:S01]  /*1760*/  IMAD.U32 R4, RZ, RZ, UR4 ;  /* 0x00000004ff047e24 */ /* 0x000fe2000f8e00ff */
[----:B------:R1:W2:Y:S01]  /*1770*/  LDC.64 R14, c[0x4][R0] ;  /* 0x01000000000e7b82 */ /* 0x0002a20000000a00 */
[----:B------:R-:W-:Y:S01]  /*1780*/  IMAD.U32 R5, RZ, RZ, UR5 ;  /* 0x00000005ff057e24 */ /* 0x000fe2000f8e00ff */
[----:B------:R-:W-:Y:S01]  /*1790*/  ULDC.64 UR4, c[0x4][0x70] ;  /* 0x01001c0000047ab9 */ /* 0x000fe20000000a00 */
[----:B------:R-:W-:Y:S02]  /*17a0*/  IMAD.U32 R10, RZ, RZ, UR6 ;  /* 0x00000006ff0a7e24 */ /* 0x000fe4000f8e00ff */
[----:B------:R-:W-:Y:S02]  /*17b0*/  IMAD.U32 R6, RZ, RZ, UR4 ;  /* 0x00000004ff067e24 */ /* 0x000fe4000f8e00ff */
[----:B------:R-:W-:-:S02]  /*17c0*/  IMAD.U32 R7, RZ, RZ, UR5 ;  /* 0x00000005ff077e24 */ /* 0x000fc4000f8e00ff */
[----:B------:R-:W-:Y:S02]  /*17d0*/  IMAD.U32 R11, RZ, RZ, UR7 ;  /* 0x00000007ff0b7e24 */ /* 0x000fe4000f8e00ff */
[----:B------:R-:W-:Y:S02]  /*17e0*/  IMAD.MOV.U32 R8, RZ, RZ, 0x1e1 ;  /* 0x000001e1ff087424 */ /* 0x000fe400078e00ff */
[----:B------:R-:W-:Y:S02]  /*17f0*/  IMAD.MOV.U32 R12, RZ, RZ, 0x1 ;  /* 0x00000001ff0c7424 */ /* 0x000fe400078e00ff */
[----:B-1----:R-:W-:-:S07]  /*1800*/  IMAD.MOV.U32 R13, RZ, RZ, RZ ;  /* 0x000000ffff0d7224 */ /* 0x002fce00078e00ff */
[----:B------:R-:W-:-:S07]  /*1810*/  LEPC R20, `(.L_x_19) ;  /* 0x000000001014794e */ /* 0x000fce0000000000 */
[----:B0-2--5:R-:W-:Y:S05]  /*1820*/  CALL.ABS.NOINC R14 ;  /* 0x000000000e007343 */ /* 0x025fea0003c00000 */
.L_x_19:
[----:B------:R-:W-:-:S05]  /*1830*/  IMAD.U32 R0, RZ, RZ, UR36 ;  /* 0x00000024ff007e24 */ /* 0x000fca000f8e00ff */
[----:B------:R-:W-:-:S13]  /*1840*/  ISETP.NE.AND P0, PT, R0, 0x3, PT ;  /* 0x000000030000780c */ /* 0x000fda0003f05270 */
[----:B------:R-:W-:Y:S05]  /*1850*/  @!P0 BRA `(.L_x_20) ;  /* 0x0000000000048947 */ /* 0x000fea0003800000 */
[----:B------:R-:W-:Y:S01]  /*1860*/  BPT.TRAP 0x1 ;  /* 0x000000040000795c */ /* 0x000fe20000300000 */
.L_x_20:
[----:B0-----:R-:W-:Y:S02]  /*1870*/  IMAD.U32 R3, RZ, RZ, UR44 ;  /* 0x0000002cff037e24 */ /* 0x001fe4000f8e00ff */
[----:B------:R-:W-:-:S03]  /*1880*/  IMAD.U32 R0, RZ, RZ, UR48 ;  /* 0x00000030ff007e24 */ /* 0x000fc6000f8e00ff */
[----:B------:R-:W-:Y:S02]  /*1890*/  LEA R3, R3, UR43, 0x3 ;  /* 0x0000002b03037c11 */ /* 0x000fe4000f8e18ff */
[----:B------:R-:W-:-:S04]  /*18a0*/  SHF.L.U32 R0, R0, 0x1f, RZ ;  /* 0x0000001f00007819 */ /* 0x000fc800000006ff */
[----:B------:R0:W1:Y:S01]  /*18b0*/  SYNCS.PHASECHK.TRANS64.TRYWAIT P1, [R3+URZ], R0 ;  /* 0x00000000030075a7 */ /* 0x000062000802017f */
[----:B------:R-:W-:Y:S05]  /*18c0*/  @!P0 BRA `(.L_x_21) ;  /* 0x0000000000048947 */ /* 0x000fea0003800000 */
[----:B------:R-:W-:Y:S01]  /*18d0*/  BPT.TRAP 0x1 ;  /* 0x000000040000795c */ /* 0x000fe20000300000 */
.L_x_21:
[----:B------:R-:W-:-:S05]  /*18e0*/  IMAD.U32 R4, RZ, RZ, UR47 ;  /* 0x0000002fff047e24 */ /* 0x000fca000f8e00ff */
[----:B------:R-:W-:Y:S01]  /*18f0*/  ISETP.GE.AND P2, PT, R4, 0x1, PT ;  /* 0x000000010400780c */ /* 0x000fe20003f46270 */
[----:B-1----:R-:W-:-:S12]  /*1900*/  @P1 BRA `(.L_x_22) ;  /* 0x0000000000081947 */ /* 0x002fd80003800000 */
[----:B------:R-:W1:Y:S02]  /*1910*/  SYNCS.PHASECHK.TRANS64.TRYWAIT P1, [R3+URZ], R0 ;  /* 0x00000000030075a7 */ /* 0x000e64000802017f */
[----:B-1----:R-:W-:Y:S05]  /*1920*/  @!P1 BRA `(.L_x_23) ;  /* 0x000000a0008c9947 */ /* 0x002fea0003800000 */
.L_x_22:
[----:B------:R-:W-:Y:S05]  /*1930*/  WARPSYNC.ALL ;  /* 0x0000000000007948 */ /* 0x000fea0003800000 */
[----:B------:R-:W-:Y:S01]  /*1940*/  UIADD3 UR4, UR43, 0x100, URZ ;  /* 0x000001002b047890 */ /* 0x000fe2000fffe03f */
[----:B------:R-:W-:Y:S01]  /*1950*/  WARPGROUP.ARRIVE ;  /* 0x00000000000079c5 */ /* 0x000fe20000000000 */
[----:B------:R-:W-:Y:S02]  /*1960*/  UIADD3 UR5, UR43, 0x8100, URZ ;  /* 0x000081002b057890 */ /* 0x000fe4000fffe03f */
[----:B------:R-:W-:Y:S02]  /*1970*/  USHF.R.U32.HI UR4, URZ, 0x4, UR4 ;  /* 0x000000043f047899 */ /* 0x000fe40008011604 */
[----:B------:R-:W-:-:S02]  /*1980*/  USHF.R.U32.HI UR5, URZ, 0x4, UR5 ;  /* 0x000000043f057899 */ /* 0x000fc40008011605 */
[----:B------:R-:W-:Y:S02]  /*1990*/  ULOP3.LUT UR4, UR4, 0x3fff, URZ, 0xc0, !UPT ;  /* 0x00003fff04047892 */ /* 0x000fe4000f8ec03f */
[----:B------:R-:W-:Y:S02]  /*19a0*/  ULOP3.LUT UR5, UR5, 0x3fff, URZ, 0xc0, !UPT ;  /* 0x00003fff05057892 */ /* 0x000fe4000f8ec03f */
[----:B------:R-:W-:Y:S02]  /*19b0*/  ULOP3.LUT UR4, UR4, 0x10000, URZ, 0xfc, !UPT ;  /* 0x0001000004047892 */ /* 0x000fe4000f8efc3f */
[----:B------:R-:W-:Y:S02]  /*19c0*/  ULOP3.LUT UR5, UR5, 0x10000, URZ, 0xfc, !UPT ;  /* 0x0001000005057892 */ /* 0x000fe4000f8efc3f */
[----:B------:R-:W-:Y:S02]  /*19d0*/  ULEA UR7, UR44, UR4, 0xa ;  /* 0x000000042c077291 */ /* 0x000fe4000f8e503f */
[----:B------:R-:W-:Y:S01]  /*19e0*/  ULEA UR6, UR44, UR5, 0xc ;  /* 0x000000052c067291 */ /* 0x000fe2000f8e603f */
[----:B------:R-:W-:Y:S01]  /*19f0*/  UMOV UR9, 0x40000040 ;  /* 0x4000004000097882 */ /* 0x000fe20000000000 */
[----:B------:R-:W-:-:S03]  /*1a00*/  UMOV UR11, 0x40000040 ;  /* 0x40000040000b7882 */ /* 0x000fc60000000000 */
[----:B------:R-:W-:Y:S02]  /*1a10*/  UMOV UR8, UR7 ;  /* 0x0000000700087c82 */ /* 0x000fe40008000000 */
[----:B------:R-:W-:Y:S02]  /*1a20*/  UMOV UR10, UR6 ;  /* 0x00000006000a7c82 */ /* 0x000fe40008000000 */
[----:B------:R-:W-:Y:S01]  /*1a30*/  HGMMA.64x256x8.F32.TF32 R24, gdesc[UR8], RZ, !UPT, gsb0 ;  /* 0x07e00000081879f0 */ /* 0x000fe2000c0028ff */
[----:B------:R-:W-:Y:S02]  /*1a40*/  UIADD3 UR8, UR7, 0x2, URZ ;  /* 0x0000000207087890 */ /* 0x000fe4000fffe03f */
[----:B------:R-:W-:Y:S01]  /*1a50*/  UIADD3 UR10, UR6, 0x2, URZ ;  /* 0x00000002060a7890 */ /* 0x000fe2000fffe03f */
[----:B------:R-:W-:Y:S01]  /*1a60*/  UMOV UR9, 0x40000040 ;  /* 0x4000004000097882 */ /* 0x000fe20000000000 */
[----:B------:R-:W-:Y:S01]  /*1a70*/  UMOV UR11, 0x40000040 ;  /* 0x40000040000b7882 */ /* 0x000fe20000000000 */
[----:B------:R-:W-:-:S02]  /*1a80*/  WARPGROUP.DEPBAR.LE gsb0, 0x0 ;  /* 0x00008000000079c5 */ /* 0x000fc40000010000 */
[----:B------:R-:W-:-:S15]  /*1a90*/  WARPGROUP.ARRIVE ;  /* 0x00000000000079c5 */ /* 0x000fde0000000000 */
[----:B------:R-:W-:-:S05]  /*1aa0*/  NOP ;  /* 0x0000000000007918 */ /* 0x000fca0000000000 */
[----:B------:R-:W-:Y:S01]  /*1ab0*/  HGMMA.64x256x8.F32.TF32 R24, gdesc[UR8], R24, gsb0 ;  /* 0x07e00000081879f0 */ /* 0x000fe20008002818 */
[----:B------:R-:W-:Y:S02]  /*1ac0*/  UIADD3 UR8, UR7, 0x4, URZ ;  /* 0x0000000407087890 */ /* 0x000fe4000fffe03f */
[----:B------:R-:W-:Y:S01]  /*1ad0*/  UIADD3 UR10, UR6, 0x4, URZ ;  /* 0x00000004060a7890 */ /* 0x000fe2000fffe03f */
[----:B------:R-:W-:Y:S01]  /*1ae0*/  UMOV UR9, 0x40000040 ;  /* 0x4000004000097882 */ /* 0x000fe20000000000 */
[----:B------:R-:W-:Y:S01]  /*1af0*/  UMOV UR11, 0x40000040 ;  /* 0x40000040000b7882 */ /* 0x000fe20000000000 */
[----:B------:R-:W-:Y:S02]  /*1b00*/  WARPGROUP.DEPBAR.LE gsb0, 0x0 ;  /* 0x00008000000079c5 */ /* 0x000fe40000010000 */
        /* <DEDUP_REMOVED lines=42> */
[----:B------:R-:W-:Y:S03]  /*1db0*/  HGMMA.64x256x8.F32.TF32 R24, gdesc[UR8], R24, gsb0 ;  /* 0x07e00000081879f0 */ /* 0x000fe60008002818 */
[----:B------:R-:W-:Y:S02]  /*1dc0*/  WARPGROUP.DEPBAR.LE gsb0, 0x0 ;  /* 0x00008000000079c5 */ /* 0x000fe40000010000 */
[----:B------:R-:W-:Y:S05]  /*1dd0*/  @!P2 BRA `(.L_x_24) ;  /* 0x0000000400a4a947 */ /* 0x000fea0003800000 */
[----:B------:R-:W-:Y:S01]  /*1de0*/  UIADD3 UR6, UR44, 0x1, URZ ;  /* 0x000000012c067890 */ /* 0x000fe2000fffe03f */
[----:B01----:R-:W-:Y:S02]  /*1df0*/  IMAD.U32 R0, RZ, RZ, UR47 ;  /* 0x0000002fff007e24 */ /* 0x003fe4000f8e00ff */
[----:B------:R-:W-:Y:S01]  /*1e00*/  IMAD.U32 R3, RZ, RZ, UR44 ;  /* 0x0000002cff037e24 */ /* 0x000fe2000f8e00ff */
[----:B------:R-:W-:-:S04]  /*1e10*/  UISETP.NE.AND UP0, UPT, UR6, 0x2, UPT ;  /* 0x000000020600788c */ /* 0x000fc8000bf05270 */
[----:B------:R-:W-:Y:S02]  /*1e20*/  USEL UR7, URZ, 0x1, UP0 ;  /* 0x000000013f077887 */ /* 0x000fe40008000000 */
[----:B------:R-:W-:Y:S02]  /*1e30*/  USEL UR6, UR6, URZ, UP0 ;  /* 0x0000003f06067287 */ /* 0x000fe40008000000 */
[----:B------:R-:W-:-:S06]  /*1e40*/  ULOP3.LUT UR7, UR48, UR7, URZ, 0x3c, !UPT ;  /* 0x0000000730077292 */ /* 0x000fcc000f8e3c3f */
[----:B------:R-:W-:-:S07]  /*1e50*/  IMAD.U32 R6, RZ, RZ, UR7 ;  /* 0x00000007ff067e24 */ /* 0x000fce000f8e00ff */
.L_x_31:
[----:B------:R-:W-:Y:S05]  /*1e60*/  @!P0 BRA `(.L_x_25) ;  /* 0x0000000000048947 */ /* 0x000fea0003800000 */
[----:B------:R-:W-:Y:S01]  /*1e70*/  BPT.TRAP 0x1 ;  /* 0x000000040000795c */ /* 0x000fe20000300000 */
.L_x_25:
[----:B------:R-:W-:Y:S01]  /*1e80*/  ULEA UR7, UR6, UR43, 0x3 ;  /* 0x0000002b06077291 */ /* 0x000fe2000f8e183f */
[----:B------:R-:W-:-:S08]  /*1e90*/  SHF.L.U32 R4, R6, 0x1f, RZ ;  /* 0x0000001f06047819 */ /* 0x000fd000000006ff */
[----:B------:R0:W1:Y:S01]  /*1ea0*/  SYNCS.PHASECHK.TRANS64.TRYWAIT P1, [UR7], R4 ;  /* 0x00000004ff0075a7 */ /* 0x0000620008020147 */
[----:B------:R-:W-:Y:S05]  /*1eb0*/  @!P0 BRA `(.L_x_26) ;  /* 0x0000000000048947 */ /* 0x000fea0003800000 */
[----:B------:R-:W-:Y:S01]  /*1ec0*/  BPT.TRAP 0x1 ;  /* 0x000000040000795c */ /* 0x000fe20000300000 */
.L_x_26:
[----:B-1----:R-:W-:Y:S05]  /*1ed0*/  @P1 BRA `(.L_x_27) ;  /* 0x0000000000081947 */ /* 0x002fea0003800000 */
[----:B------:R-:W1:Y:S02]  /*1ee0*/  SYNCS.PHASECHK.TRANS64.TRYWAIT P1, [UR7], R4 ;  /* 0x00000004ff0075a7 */ /* 0x000e640008020147 */
[----:B-1----:R-:W-:Y:S05]  /*1ef0*/  @!P1 BRA `(.L_x_28) ;  /* 0x0000009c002c9947 */ /* 0x002fea0003800000 */
.L_x_27:
[----:B------:R-:W-:Y:S01]  /*1f00*/  ULEA UR12, UR6, UR4, 0xa ;  /* 0x00000004060c7291 */ /* 0x000fe2000f8e503f */
[----:B------:R-:W-:Y:S01]  /*1f10*/  WARPGROUP.ARRIVE ;  /* 0x00000000000079c5 */ /* 0x000fe20000000000 */
[----:B------:R-:W-:Y:S01]  /*1f20*/  ULEA UR7, UR6, UR5, 0xc ;  /* 0x0000000506077291 */ /* 0x000fe2000f8e603f */
[----:B------:R-:W-:Y:S01]  /*1f30*/  UMOV UR9, 0x40000040 ;  /* 0x4000004000097882 */ /* 0x000fe20000000000 */
[----:B------:R-:W-:-:S03]  /*1f40*/  UMOV UR11, 0x40000040 ;  /* 0x40000040000b7882 */ /* 0x000fc60000000000 */
[----:B------:R-:W-:Y:S02]  /*1f50*/  UMOV UR8, UR12 ;  /* 0x0000000c00087c82 */ /* 0x000fe40008000000 */
[----:B------:R-:W-:Y:S02]  /*1f60*/  UMOV UR10, UR7 ;  /* 0x00000007000a7c82 */ /* 0x000fe40008000000 */
[----:B------:R-:W-:Y:S01]  /*1f70*/  HGMMA.64x256x8.F32.TF32 R24, gdesc[UR8], R24, gsb0 ;  /* 0x07e00000081879f0 */ /* 0x000fe20008002818 */
        /* <DEDUP_REMOVED lines=58> */
[----:B------:R-:W-:Y:S01]  /*2320*/  BPT.TRAP 0x1 ;  /* 0x000000040000795c */ /* 0x000fe20000300000 */
.L_x_29:
[----:B------:R-:W-:Y:S01]  /*2330*/  ISETP.NE.AND P1, PT, R160, RZ, PT ;  /* 0x000000ffa000720c */ /* 0x000fe20003f25270 */
[----:B------:R-:W-:-:S12]  /*2340*/  UISETP.GT.U32.AND UP0, UPT, UR42, 0x1, UPT ;  /* 0x000000012a00788c */ /* 0x000fd8000bf04070 */
[----:B01----:R-:W-:-:S05]  /*2350*/  @P1 LEA R4, R3, UR43, 0x3 ;  /* 0x0000002b03041c11 */ /* 0x003fca000f8e18ff */
[----:B------:R-:W-:-:S05]  /*2360*/  @P1 VIADD R5, R4, 0x10 ;  /* 0x0000001004051836 */ /* 0x000fca0000000000 */
[----:B------:R-:W-:-:S04]  /*2370*/  @P1 PRMT R5, R152, 0x654, R5 ;  /* 0x0000065498051816 */ /* 0x000fc80000000005 */
[----:B------:R0:W-:Y:S01]  /*2380*/  @P1 SYNCS.ARRIVE.TRANS64.RED.A1T0 RZ, [R5+URZ], RZ ;  /* 0x000000ff05ff19a7 */ /* 0x0001e2000810043f */
[----:B------:R-:W-:-:S13]  /*2390*/  PLOP3.LUT P1, PT, PT, PT, UP0, 0x80, 0x0 ;  /* 0x000000000000781c */ /* 0x000fda0003f2f008 */
[----:B0-----:R-:W-:Y:S05]  /*23a0*/  @P1 BRA `(.L_x_30) ;  /* 0x0000000000041947 */ /* 0x001fea0003800000 */
[----:B------:R-:W-:Y:S01]  /*23b0*/  BPT.TRAP 0x1 ;  /* 0x000000040000795c */ /* 0x000fe20000300000 */
.L_x_30:
[----:B------:R-:W-:Y:S01]  /*23c0*/  UIADD3 UR6, UR6, 0x1, URZ ;  /* 0x0000000106067890 */ /* 0x000fe2000fffe03f */
[C---:B------:R-:W-:Y:S01]  /*23d0*/  ISETP.GT.AND P2, PT, R0.reuse, 0x1, PT ;  /* 0x000000010000780c */ /* 0x040fe20003f44270 */
[----:B------:R-:W-:Y:S02]  /*23e0*/  VIADD R3, R3, 0x1 ;  /* 0x0000000103037836 */ /* 0x000fe40000000000 */
[----:B------:R-:W-:Y:S01]  /*23f0*/  UISETP.NE.AND UP0, UPT, UR6, 0x2, UPT ;  /* 0x000000020600788c */ /* 0x000fe2000bf05270 */
[----:B------:R-:W-:Y:S02]  /*2400*/  VIADD R0, R0, 0xffffffff ;  /* 0xffffffff00007836 */ /* 0x000fe40000000000 */
[C---:B------:R-:W-:Y:S01]  /*2410*/  ISETP.NE.AND P1, PT, R3.reuse, 0x2, PT ;  /* 0x000000020300780c */ /* 0x040fe20003f25270 */
[----:B------:R-:W-:Y:S02]  /*2420*/  USEL UR7, URZ, 0x1, UP0 ;  /* 0x000000013f077887 */ /* 0x000fe40008000000 */
[----:B------:R-:W-:Y:S01]  /*2430*/  USEL UR6, UR6, URZ, UP0 ;  /* 0x0000003f06067287 */ /* 0x000fe20008000000 */
[----:B------:R-:W-:-:S03]  /*2440*/  SEL R3, R3, RZ, P1 ;  /* 0x000000ff03037207 */ /* 0x000fc60000800000 */
[----:B------:R-:W-:Y:S01]  /*2450*/  LOP3.LUT R6, R6, UR7, RZ, 0x3c, !PT ;  /* 0x0000000706067c12 */ /* 0x000fe2000f8e3cff */
[----:B------:R-:W-:Y:S07]  /*2460*/  @P2 BRA `(.L_x_31) ;  /* 0xfffffff8007c2947 */ /* 0x000fee000383ffff */
.L_x_24:
[----:B------:R-:W-:Y:S01]  /*2470*/  ULDC UR4, c[0x0][0x28c] ;  /* 0x0000a30000047ab9 */ /* 0x000fe20000000800 */
[----:B------:R2:W-:Y:S01]  /*2480*/  SYNCS.ARRIVE.TRANS64.A1T0 RZ, [R157+UR46], RZ ;  /* 0x000000ff9dff79a7 */ /* 0x0005e2000810002e */
[----:B------:R-:W-:-:S06]  /*2490*/  UISETP.GE.AND UP0, UPT, UR4, 0x1, UPT ;  /* 0x000000010400788c */ /* 0x000fcc000bf06270 */
[----:B------:R-:W-:-:S13]  /*24a0*/  PLOP3.LUT P1, PT, PT, PT, UP0, 0x80, 0x0 ;  /* 0x000000000000781c */ /* 0x000fda0003f2f008 */
[----:B--2---:R-:W-:Y:S05]  /*24b0*/  @!P1 BRA `(.L_x_32) ;  /* 0x0000000000409947 */ /* 0x004fea0003800000 */
[----:B------:R-:W-:Y:S05]  /*24c0*/  @!P0 BRA `(.L_x_33) ;  /* 0x0000000000048947 */ /* 0x000fea0003800000 */
[----:B------:R-:W-:Y:S01]  /*24d0*/  BPT.TRAP 0x1 ;  /* 0x000000040000795c */ /* 0x000fe20000300000 */
.L_x_33:
[----:B------:R-:W-:Y:S01]  /*24e0*/  ISETP.NE.AND P0, PT, R160, RZ, PT ;  /* 0x000000ffa000720c */ /* 0x000fe20003f05270 */
[----:B01----:R-:W-:-:S12]  /*24f0*/  IMAD.U32 R3, RZ, RZ, UR43 ;  /* 0x0000002bff037e24 */ /* 0x003fd8000f8e00ff */
[----:B------:R-:W-:-:S05]  /*2500*/  VOTEU.ANY UP0, P0 ;  /* 0x00000000003f7886 */ /* 0x000fca0000000100 */
[----:B------:R-:W-:Y:S02]  /*2510*/  @UP0 UIADD3 UR5, UR47, UR44, URZ ;  /* 0x0000002c2f050290 */ /* 0x000fe4000fffe03f */
[----:B------:R-:W-:-:S04]  /*2520*/  UISETP.GT.U32.AND UP0, UPT, UR42, 0x1, UPT ;  /* 0x000000012a00788c */ /* 0x000fc8000bf04070 */
[----:B------:R-:W-:-:S04]  /*2530*/  IMAD.U32 R0, RZ, RZ, UR5 ;  /* 0x00000005ff007e24 */ /* 0x000fc8000f8e00ff */
[----:B------:R-:W-:-:S05]  /*2540*/  @P0 IMAD.SHL.U32 R0, R0, 0x8, RZ ;  /* 0x0000000800000824 */ /* 0x000fca00078e00ff */
[----:B------:R-:W-:-:S04]  /*2550*/  @P0 LOP3.LUT R0, R0, 0x8, RZ, 0xc0, !PT ;  /* 0x0000000800000812 */ /* 0x000fc800078ec0ff */
[----:B------:R-:W-:-:S04]  /*2560*/  @P0 IADD3 R3, R3, 0x10, R0 ;  /* 0x0000001003030810 */ /* 0x000fc80007ffe000 */
[----:B------:R-:W-:-:S04]  /*2570*/  @P0 PRMT R3, R152, 0x654, R3 ;  /* 0x0000065498030816 */ /* 0x000fc80000000003 */
[----:B------:R2:W-:Y:S01]  /*2580*/  @P0 SYNCS.ARRIVE.TRANS64.RED.A1T0 RZ, [R3+URZ], RZ ;  /* 0x000000ff03ff09a7 */ /* 0x0005e2000810043f */
[----:B------:R-:W-:-:S13]  /*2590*/  PLOP3.LUT P0, PT, PT, PT, UP0, 0x80, 0x0 ;  /* 0x000000000000781c */ /* 0x000fda0003f0f008 */
[----:B--2---:R-:W-:Y:S05]  /*25a0*/  @P0 BRA `(.L_x_32) ;  /* 0x0000000000040947 */ /* 0x004fea0003800000 */
[----:B------:R-:W-:Y:S01]  /*25b0*/  BPT.TRAP 0x1 ;  /* 0x000000040000795c */ /* 0x000fe20000300000 */
.L_x_32:
[----:B01----:R-:W-:Y:S01]  /*25c0*/  SHF.L.U32 R3, R172, 0x1f, RZ ;  /* 0x0000001fac037819 */ /* 0x003fe200000006ff */
[----:B------:R-:W-:Y:S01]  /*25d0*/  ULEA UR6, UR37, UR44, 0x1 ;  /* 0x0000002c25067291 */ /* 0x000fe2000f8e083f */
[----:B------:R-:W0:Y:S01]  /*25e0*/  LDC R6, c[0x0][0x288] ;  /* 0x0000a200ff067b82 */ /* 0x000e220000000800 */
[----:B------:R-:W-:Y:S01]  /*25f0*/  UIADD3 UR4, UR4, 0x7e, URZ ;  /* 0x0000007e04047890 */ /* 0x000fe2000fffe03f */
[----:B------:R-:W-:Y:S01]  /*2600*/  IMAD.SHL.U32 R12, R153, 0x2, RZ ;  /* 0x00000002990c7824 */ /* 0x000fe200078e00ff */
[----:B------:R-:W-:Y:S02]  /*2610*/  USHF.R.U32.HI UR5, URZ, 0x1, UR6 ;  /* 0x000000013f057899 */ /* 0x000fe40008011606 */
[----:B------:R-:W-:Y:S02]  /*2620*/  UISETP.GT.U32.AND UP0, UPT, UR6, 0x1, UPT ;  /* 0x000000010600788c */ /* 0x000fe4000bf04070 */
[----:B------:R-:W-:Y:S01]  /*2630*/  ULOP3.LUT UR5, UR5, 0x1, URZ, 0xc0, !UPT ;  /* 0x0000000105057892 */ /* 0x000fe2000f8ec03f */
[----:B------:R-:W1:Y:S01]  /*2640*/  SYNCS.PHASECHK.TRANS64.TRYWAIT P0, [R156+UR45+0x10], R3 ;  /* 0x000010039c0075a7 */ /* 0x000e62000800016d */
[----:B------:R-:W-:Y:S01]  /*2650*/  UISETP.LT.U32.AND UP0, UPT, UR4, 0x7f, UP0 ;  /* 0x0000007f0400788c */ /* 0x000fe20008701070 */
[----:B------:R-:W-:Y:S01]  /*2660*/  SHF.R.S32.HI R13, RZ, 0x1f, R12 ;  /* 0x0000001fff0d7819 */ /* 0x000fe2000001140c */
[----:B------:R-:W-:-:S02]  /*2670*/  UISETP.NE.U32.AND UP1, UPT, UR5, 0x1, UPT ;  /* 0x000000010500788c */ /* 0x000fc4000bf25070 */
[----:B------:R-:W-:Y:S02]  /*2680*/  USEL UR5, URZ, 0x1, !UP0 ;  /* 0x000000013f057887 */ /* 0x000fe4000c000000 */
[----:B------:R-:W-:-:S04]  /*2690*/  UISETP.GT.U32.AND UP1, UPT, UR4, 0x7e, !UP1 ;  /* 0x0000007e0400788c */ /* 0x000fc8000cf24070 */
[----:B------:R-:W-:-:S04]  /*26a0*/  USEL UR4, URZ, 0x1, !UP1 ;  /* 0x000000013f047887 */ /* 0x000fc8000c800000 */
[----:B------:R-:W-:Y:S01]  /*26b0*/  ULOP3.LUT UR48, UR4, UR48, UR5, 0x96, !UPT ;  /* 0x0000003004307292 */ /* 0x000fe2000f8e9605 */
[----:B01----:R-:W-:Y:S11]  /*26c0*/  @!P0 BRA `(.L_x_34) ;  /* 0x0000009400508947 */ /* 0x003ff60003800000 */
.L_x_314:
[----:B------:R-:W-:Y:S01]  /*26d0*/  IMAD.SHL.U32 R4, R18, 0x40, RZ ;  /* 0x0000004012047824 */ /* 0x000fe200078e00ff */
[----:B------:R-:W-:Y:S01]  /*26e0*/  ULDC UR6, c[0x0][0x284] ;  /* 0x0000a10000067ab9 */ /* 0x000fe20000000800 */
[----:B------:R-:W-:Y:S01]  /*26f0*/  IMAD.SHL.U32 R14, R2, 0x100, RZ ;  /* 0x00000100020e7824 */ /* 0x000fe200078e00ff */
[----:B------:R-:W-:Y:S01]  /*2700*/  SHF.R.S32.HI R7, RZ, 0x1f, R19 ;  /* 0x0000001fff077819 */ /* 0x000fe20000011413 */
[----:B------:R-:W-:Y:S01]  /*2710*/  ULDC.64 UR4, c[0x0][0x5d0] ;  /* 0x0001740000047ab9 */ /* 0x000fe20000000a00 */
[----:B------:R-:W-:Y:S01]  /*2720*/  ISETP.GE.AND P0, PT, R4, UR6, PT ;  /* 0x0000000604007c0c */ /* 0x000fe2000bf06270 */
[----:B0-----:R-:W-:Y:S01]  /*2730*/  IMAD.WIDE.U32 R2, R19, UR4, R12 ;  /* 0x0000000413027c25 */ /* 0x001fe2000f8e000c */
[----:B------:R-:W-:Y:S01]  /*2740*/  SHF.R.S32.HI R15, RZ, 0x1f, R14 ;  /* 0x0000001fff0f7819 */ /* 0x000fe2000001140e */
[----:B------:R-:W-:Y:S01]  /*2750*/  ULOP3.LUT UR44, UR44, 0x1, URZ, 0xc0, !UPT ;  /* 0x000000012c2c7892 */ /* 0x000fe2000f8ec03f */
[C---:B------:R-:W-:Y:S01]  /*2760*/  ISETP.GE.OR P0, PT, R14.reuse, R6, P0 ;  /* 0x000000060e00720c */ /* 0x040fe20000706670 */
[----:B------:R-:W-:Y:S01]  /*2770*/  IMAD R0, R7, UR4, RZ ;  /* 0x0000000407007c24 */ /* 0x000fe2000f8e02ff */
[----:B------:R-:W-:-:S03]  /*2780*/  IADD3 R164, P1, R14, R2, RZ ;  /* 0x000000020ea47210 */ /* 0x000fc60007f3e0ff */
[----:B------:R-:W-:-:S05]  /*2790*/  IMAD R5, R19, UR5, R0 ;  /* 0x0000000513057c24 */ /* 0x000fca000f8e0200 */
[----:B------:R-:W-:-:S03]  /*27a0*/  IADD3.X R165, R15, R3, R5, P1, !PT ;  /* 0x000000030fa57210 */ /* 0x000fc60000ffe405 */
[----:B------:R-:W-:Y:S05]  /*27b0*/  @P0 BRA `(.L_x_35) ;  /* 0x0000007c00040947 */ /* 0x000fea0003800000 */
[----:B------:R-:W0:Y:S01]  /*27c0*/  LDC.64 R10, c[0x0][0x5c8] ;  /* 0x00017200ff0a7b82 */ /* 0x000e220000000a00 */
[----:B-----5:R-:W-:Y:S01]  /*27d0*/  FSETP.NEU.AND P0, PT, R22, RZ, PT ;  /* 0x000000ff1600720b */ /* 0x020fe20003f0d000 */
[----:B------:R-:W-:Y:S01]  /*27e0*/  IMAD R3, R153, -0x2, R6 ;  /* 0xfffffffe99037824 */ /* 0x000fe200078e0206 */
[----:B------:R-:W-:Y:S01]  /*27f0*/  BSSY B0, `(.L_x_35) ;  /* 0x00007bd000007945 */ /* 0x000fe20003800000 */
[----:B------:R-:W-:-:S04]  /*2800*/  IMAD.WIDE R162, R18, 0x40, R154 ;  /* 0x0000004012a27825 */ /* 0x000fc800078e029a */
[----:B------:R-:W-:Y:S02]  /*2810*/  IMAD.IADD R0, R3, 0x1, -R14 ;  /* 0x0000000103007824 */ /* 0x000fe400078e0a0e */
[----:B------:R-:W-:-:S03]  /*2820*/  IMAD.IADD R2, R161, 0x1, -R4 ;  /* 0x00000001a1027824 */ /* 0x000fc600078e0a04 */
[----:B------:R-:W-:-:S04]  /*2830*/  ISETP.GT.AND P1, PT, R0, RZ, PT ;  /* 0x000000ff0000720c */ /* 0x000fc80003f24270 */
[----:B------:R-:W-:Y:S01]  /*2840*/  ISETP.GT.AND P2, PT, R2, RZ, P1 ;  /* 0x000000ff0200720c */ /* 0x000fe20000f44270 */
[-C--:B0-----:R-:W-:Y:S02]  /*2850*/  IMAD R3, R163, R10.reuse, RZ ;  /* 0x0000000aa3037224 */ /* 0x081fe400078e02ff */
[----:B------:R-:W-:-:S04]  /*2860*/  IMAD.WIDE.U32 R164, R162, R10, R164 ;  /* 0x0000000aa2a47225 */ /* 0x000fc800078e00a4 */
[----:B------:R-:W-:-:S04]  /*2870*/  IMAD R3, R162, R11, R3 ;  /* 0x0000000ba2037224 */ /* 0x000fc800078e0203 */
[----:B------:R-:W-:Y:S01]  /*2880*/  IMAD.IADD R173, R165, 0x1, R3 ;  /* 0x00000001a5ad7824 */ /* 0x000fe200078e0203 */
[----:B------:R-:W-:Y:S06]  /*2890*/  @!P0 BRA `(.L_x_36) ;  /* 0x0000005400988947 */ /* 0x000fec0003800000 */
[----:B------:R-:W0:Y:S01]  /*28a0*/  LDC.64 R20, c[0x0][0x5b8] ;  /* 0x00016e00ff147b82 */ /* 0x000e220000000a00 */
[----:B------:R-:W-:-:S07]  /*28b0*/  ULDC.64 UR4, c[0x0][0x5c0] ;  /* 0x0001700000047ab9 */ /* 0x000fce0000000a00 */
[----:B------:R-:W1:Y:S08]  /*28c0*/  LDC.64 R174, c[0x0][0x5b0] ;  /* 0x00016c00ffae7b82 */ /* 0x000e700000000a00 */
[----:B------:R-:W2:Y:S01]  /*28d0*/  LDC.64 R8, c[0x0][0x5a8] ;  /* 0x00016a00ff087b82 */ /* 0x000ea20000000a00 */
[-C--:B0-----:R-:W-:Y:S02]  /*28e0*/  IMAD R6, R7, R20.reuse, RZ ;  /* 0x0000001407067224 */ /* 0x081fe400078e02ff */
[----:B------:R-:W-:-:S04]  /*28f0*/  IMAD.WIDE.U32 R4, R19, R20, R12 ;  /* 0x0000001413047225 */ /* 0x000fc800078e000c */
[----:B------:R-:W-:Y:S01]  /*2900*/  IMAD R165, R19, R21, R6 ;  /* 0x0000001513a57224 */ /* 0x000fe200078e0206 */
[----:B------:R-:W-:Y:S01]  /*2910*/  IADD3 R166, P0, R14, R4, RZ ;  /* 0x000000040ea67210 */ /* 0x000fe20007f1e0ff */
[----:B-1----:R-:W-:-:S03]  /*2920*/  IMAD R3, R163, R174, RZ ;  /* 0x000000aea3037224 */ /* 0x002fc600078e02ff */
[----:B------:R-:W-:Y:S01]  /*2930*/  IADD3.X R167, R15, R5, R165, P0, !PT ;  /* 0x000000050fa77210 */ /* 0x000fe200007fe4a5 */
[C---:B------:R-:W-:Y:S02]  /*2940*/  IMAD R163, R162.reuse, R175, R3 ;  /* 0x000000afa2a37224 */ /* 0x040fe400078e0203 */
[----:B------:R-:W-:-:S04]  /*2950*/  IMAD.WIDE.U32 R4, R162, R174, R166 ;  /* 0x000000aea2047225 */ /* 0x000fc800078e00a6 */
[----:B------:R-:W-:Y:S01]  /*2960*/  IMAD.IADD R3, R5, 0x1, R163 ;  /* 0x0000000105037824 */ /* 0x000fe200078e02a3 */
[----:B--2---:R-:W-:-:S04]  /*2970*/  LEA R6, P0, R4, R8, 0x2 ;  /* 0x0000000804067211 */ /* 0x004fc800078010ff */
[----:B------:R-:W-:-:S05]  /*2980*/  LEA.HI.X R7, R4, R9, R3, 0x2, P0 ;  /* 0x0000000904077211 */ /* 0x000fca00000f1403 */
[----:B------:R0:W2:Y:S01]  /*2990*/  @P2 LDG.E.LTC128B R3, desc[UR50][R6.64] ;  /* 0x0000003206032981 */ /* 0x0000a2000c1e1920 */
[----:B------:R-:W-:Y:S01]  /*29a0*/  IMAD.WIDE.U32 R4, R162, R174, R14 ;  /* 0x000000aea2047225 */ /* 0x000fe200078e000e */
[C---:B------:R-:W-:Y:S01]  /*29b0*/  SHF.L.U64.HI R171, R174.reuse, 0x3, R175 ;  /* 0x00000003aeab7819 */ /* 0x040fe200000102af */
[----:B------:R-:W-:Y:S02]  /*29c0*/  BSSY B1, `(.L_x_37) ;  /* 0x0000014000017945 */ /* 0x000fe40003800000 */
[----:B------:R-:W-:Y:S01]  /*29d0*/  IMAD.SHL.U32 R170, R174, 0x8, RZ ;  /* 0x00000008aeaa7824 */ /* 0x000fe200078e00ff */
[----:B------:R-:W-:Y:S02]  /*29e0*/  IADD3 R168, P0, R12, R4, RZ ;  /* 0x000000040ca87210 */ /* 0x000fe40007f1e0ff */
[----:B------:R-:W-:Y:S01]  /*29f0*/  LEA R4, P3, R164, UR4, 0x2 ;  /* 0x00000004a4047c11 */ /* 0x000fe2000f8610ff */
[----:B------:R-:W-:Y:S01]  /*2a00*/  IMAD.WIDE.U32 R170, R162, R174, R170 ;  /* 0x000000aea2aa7225 */ /* 0x000fe200078e00aa */
[----:B------:R-:W-:-:S02]  /*2a10*/  IADD3.X R169, R13, R163, R5, P0, !PT ;  /* 0x000000a30da97210 */ /* 0x000fc400007fe405 */
[----:B------:R-:W-:Y:S02]  /*2a20*/  LEA.HI.X R5, R164, UR5, R173, 0x2, P3 ;  /* 0x00000005a4057c11 */ /* 0x000fe400098f14ad */
[----:B------:R-:W-:Y:S01]  /*2a30*/  ISETP.GT.AND P0, PT, R0, 0x1, PT ;  /* 0x000000010000780c */ /* 0x000fe20003f04270 */
[----:B------:R-:W-:-:S03]  /*2a40*/  IMAD.WIDE.U32 R168, R19, R20, R168 ;  /* 0x0000001413a87225 */ /* 0x000fc600078e00a8 */
[----:B------:R-:W-:Y:S01]  /*2a50*/  ISETP.GT.AND P3, PT, R2, RZ, P0 ;  /* 0x000000ff0200720c */ /* 0x000fe20000764270 */
[----:B0-----:R-:W-:Y:S01]  /*2a60*/  IMAD.IADD R7, R165, 0x1, R169 ;  /* 0x00000001a5077824 */ /* 0x001fe200078e02a9 */
[----:B------:R-:W-:-:S04]  /*2a70*/  LEA R6, P4, R168, R8, 0x2 ;  /* 0x00000008a8067211 */ /* 0x000fc800078810ff */
[----:B------:R-:W-:Y:S02]  /*2a80*/  LEA.HI.X R7, R168, R9, R7, 0x2, P4 ;  /* 0x00000009a8077211 */ /* 0x000fe400020f1407 */
[----:B--2---:R-:W-:-:S05]  /*2a90*/  LOP3.LUT R21, R3, 0xffffe000, RZ, 0xc0, !PT ;  /* 0xffffe00003157812 */ /* 0x004fca00078ec0ff */
[----:B------:R-:W-:-:S04]  /*2aa0*/  FMUL R21, R21, R22 ;  /* 0x0000001615157220 */ /* 0x000fc80000400000 */
[----:B------:R-:W-:-:S05]  /*2ab0*/  FFMA R21, R24, R23, R21 ;  /* 0x0000001718157223 */ /* 0x000fca0000000015 */
[----:B------:R-:W-:-:S05]  /*2ac0*/  F2FP.TF32.F32.PACK_B R21, R21 ;  /* 0x00000015ff15723e */ /* 0x000fca00024050ff */
[----:B------:R0:W-:Y:S01]  /*2ad0*/  @P2 STG.E desc[UR50][R4.64], R21 ;  /* 0x0000001504002986 */ /* 0x0001e2000c101932 */
[----:B------:R-:W-:Y:S05]  /*2ae0*/  @!P3 BRA `(.L_x_38) ;  /* 0x000000000004b947 */ /* 0x000fea0003800000 */
[----:B------:R1:W5:Y:S02]  /*2af0*/  LDG.E.LTC128B R3, desc[UR50][R6.64+0x4] ;  /* 0x0000043206037981 */ /* 0x000364000c1e1920 */
.L_x_38:
[----:B------:R-:W-:Y:S05]  /*2b00*/  BSYNC B1 ;  /* 0x0000000000017941 */ /* 0x000fea0003800000 */
.L_x_37:
[----:B0----5:R-:W-:Y:S01]  /*2b10*/  LOP3.LUT R21, R3, 0xffffe000, RZ, 0xc0, !PT ;  /* 0xffffe00003157812 */ /* 0x021fe200078ec0ff */
[----:B------:R-:W-:Y:S01]  /*2b20*/  IMAD.IADD R169, R163, 0x1, R171 ;  /* 0x00000001a3a97824 */ /* 0x000fe200078e02ab */
[----:B------:R-:W-:Y:S02]  /*2b30*/  IADD3 R162, P2, R166, R170, RZ ;  /* 0x000000aaa6a27210 */ /* 0x000fe40007f5e0ff */
[----:B------:R-:W-:Y:S01]  /*2b40*/  ISETP.GT.AND P1, PT, R2, 0x8, P1 ;  /* 0x000000080200780c */ /* 0x000fe20000f24270 */
[----:B------:R-:W-:Y:S02]  /*2b50*/  FMUL R18, R21, R22 ;  /* 0x0000001615127220 */ /* 0x000fe40000400000 */
[----:B------:R-:W-:Y:S01]  /*2b60*/  IMAD.X R166, R169, 0x1, R167, P2 ;  /* 0x00000001a9a67824 */ /* 0x000fe200010e06a7 */
[----:B------:R-:W-:Y:S01]  /*2b70*/  LEA R24, P2, R162, R8, 0x2 ;  /* 0x00000008a2187211 */ /* 0x000fe200078410ff */
[----:B------:R-:W-:Y:S01]  /*2b80*/  FFMA R163, R25, R23, R18 ;  /* 0x0000001719a37223 */ /* 0x000fe20000000012 */
[----:B------:R-:W-:-:S02]  /*2b90*/  IMAD.MOV.U32 R18, RZ, RZ, R3 ;  /* 0x000000ffff127224 */ /* 0x000fc400078e0003 */
[----:B------:R-:W-:Y:S02]  /*2ba0*/  LEA.HI.X R25, R162, R9, R166, 0x2, P2 ;  /* 0x00000009a2197211 */ /* 0x000fe400010f14a6 */
[----:B------:R-:W-:-:S05]  /*2bb0*/  F2FP.TF32.F32.PACK_B R163, R163 ;  /* 0x000000a3ffa3723e */ /* 0x000fca00024050ff */
[----:B------:R0:W-:Y:S04]  /*2bc0*/  @P3 STG.E desc[UR50][R4.64+0x4], R163 ;  /* 0x000004a304003986 */ /* 0x0001e8000c101932 */
[----:B------:R-:W2:Y:S01]  /*2bd0*/  @P1 LDG.E.LTC128B R18, desc[UR50][R24.64] ;  /* 0x0000003218121981 */ /* 0x000ea2000c1e1920 */
[----:B------:R-:W-:Y:S01]  /*2be0*/  IADD3 R12, P2, P3, R12, R170, R14 ;  /* 0x000000aa0c0c7210 */ /* 0x000fe20007b5e00e */
[----:B------:R-:W-:Y:S01]  /*2bf0*/  BSSY B1, `(.L_x_39) ;  /* 0x0000011000017945 */ /* 0x000fe20003800000 */
[C---:B------:R-:W-:Y:S02]  /*2c00*/  SHF.L.U64.HI R11, R10.reuse, 0x5, R11 ;  /* 0x000000050a0b7819 */ /* 0x040fe4000001020b */
[----:B------:R-:W-:Y:S02]  /*2c10*/  IADD3.X R13, R13, R169, R15, P2, P3 ;  /* 0x000000a90d0d7210 */ /* 0x000fe400017e640f */
[----:B------:R-:W-:-:S02]  /*2c20*/  LEA R10, P2, R10, R4, 0x5 ;  /* 0x000000040a0a7211 */ /* 0x000fc400078428ff */
[----:B------:R-:W-:Y:S01]  /*2c30*/  ISETP.GT.AND P0, PT, R2, 0x8, P0 ;  /* 0x000000080200780c */ /* 0x000fe20000704270 */
[----:B------:R-:W-:-:S04]  /*2c40*/  IMAD.WIDE.U32 R20, R19, R20, R12 ;  /* 0x0000001413147225 */ /* 0x000fc800078e000c */
[----:B------:R-:W-:Y:S01]  /*2c50*/  IMAD.X R11, R11, 0x1, R5, P2 ;  /* 0x000000010b0b7824 */ /* 0x000fe200010e0605 */
[----:B------:R-:W-:Y:S02]  /*2c60*/  LEA R8, P3, R20, R8, 0x2 ;  /* 0x0000000814087211 */ /* 0x000fe400078610ff */
[----:B--2---:R-:W-:-:S05]  /*2c70*/  LOP3.LUT R3, R18, 0xffffe000, RZ, 0xc0, !PT ;  /* 0xffffe00012037812 */ /* 0x004fca00078ec0ff */
[----:B------:R-:W-:-:S04]  /*2c80*/  FMUL R3, R3, R22 ;  /* 0x0000001603037220 */ /* 0x000fc80000400000 */
[----:B------:R-:W-:Y:S01]  /*2c90*/  FFMA R13, R26, R23, R3 ;  /* 0x000000171a0d7223 */ /* 0x000fe20000000003 */
[----:B------:R-:W-:-:S04]  /*2ca0*/  IMAD.IADD R3, R165, 0x1, R21 ;  /* 0x00000001a5037824 */ /* 0x000fc800078e0215 */
[----:B------:R-:W-:Y:S02]  /*2cb0*/  F2FP.TF32.F32.PACK_B R13, R13 ;  /* 0x0000000dff0d723e */ /* 0x000fe400024050ff */
[----:B------:R-:W-:-:S03]  /*2cc0*/  LEA.HI.X R9, R20, R9, R3, 0x2, P3 ;  /* 0x0000000914097211 */ /* 0x000fc600018f1403 */
[----:B------:R0:W-:Y:S01]  /*2cd0*/  @P1 STG.E desc[UR50][R10.64], R13 ;  /* 0x0000000d0a001986 */ /* 0x0001e2000c101932 */
[----:B------:R-:W-:Y:S05]  /*2ce0*/  @!P0 BRA `(.L_x_40) ;  /* 0x0000000000048947 */ /* 0x000fea0003800000 */
[----:B------:R2:W5:Y:S02]  /*2cf0*/  LDG.E.LTC128B R18, desc[UR50][R8.64+0x4] ;  /* 0x0000043208127981 */ /* 0x000564000c1e1920 */
.L_x_40:
[----:B------:R-:W-:Y:S05]  /*2d00*/  BSYNC B1 ;  /* 0x0000000000017941 */ /* 0x000fea0003800000 */
.L_x_39:
[----:B-----5:R-:W-:Y:S01]  /*2d10*/  LOP3.LUT R3, R18, 0xffffe000, RZ, 0xc0, !PT ;  /* 0xffffe00012037812 */ /* 0x020fe200078ec0ff */
[----:B------:R-:W-:Y:S01]  /*2d20*/  BSSY B1, `(.L_x_41) ;  /* 0x0000009000017945 */ /* 0x000fe20003800000 */
[----:B------:R-:W-:-:S03]  /*2d30*/  ISETP.GT.AND P1, PT, R0, 0x8, PT ;  /* 0x000000080000780c */ /* 0x000fc60003f24270 */
[----:B------:R-:W-:Y:S01]  /*2d40*/  FMUL R12, R3, R22 ;  /* 0x00000016030c7220 */ /* 0x000fe20000400000 */
[----:B------:R-:W-:-:S03]  /*2d50*/  ISETP.GT.AND P2, PT, R2, RZ, P1 ;  /* 0x000000ff0200720c */ /* 0x000fc60000f44270 */
[----:B------:R-:W-:-:S05]  /*2d60*/  FFMA R27, R27, R23, R12 ;  /* 0x000000171b1b7223 */ /* 0x000fca000000000c */
[----:B------:R-:W-:-:S05]  /*2d70*/  F2FP.TF32.F32.PACK_B R27, R27 ;  /* 0x0000001bff1b723e */ /* 0x000fca00024050ff */
[----:B------:R3:W-:Y:S01]  /*2d80*/  @P0 STG.E desc[UR50][R10.64+0x4], R27 ;  /* 0x0000041b0a000986 */ /* 0x0007e2000c101932 */
[----:B------:R-:W-:Y:S05]  /*2d90*/  @!P2 BRA `(.L_x_42) ;  /* 0x000000000004a947 */ /* 0x000fea0003800000 */
[----:B------:R4:W5:Y:S02]  /*2da0*/  LDG.E.LTC128B R18, desc[UR50][R6.64+0x20] ;  /* 0x0000203206127981 */ /* 0x000964000c1e1920 */
.L_x_42:
[----:B------:R-:W-:Y:S05]  /*2db0*/  BSYNC B1 ;  /* 0x0000000000017941 */ /* 0x000fea0003800000 */
.L_x_41:
        /* <DEDUP_REMOVED lines=10> */
.L_x_44:
[----:B------:R-:W-:Y:S05]  /*2e60*/  BSYNC B1 ;  /* 0x0000000000017941 */ /* 0x000fea0003800000 */
.L_x_43:
[----:B0----5:R-:W-:Y:S01]  /*2e70*/  LOP3.LUT R3, R18, 0xffffe000, RZ, 0xc0, !PT ;  /* 0xffffe00012037812 */ /* 0x021fe200078ec0ff */
[----:B------:R-:W-:Y:S01]  /*2e80*/  BSSY B1, `(.L_x_45) ;  /* 0x0000008000017945 */ /* 0x000fe20003800000 */
[----:B------:R-:W-:-:S03]  /*2e90*/  ISETP.GT.AND P1, PT, R2, 0x8, P1 ;  /* 0x000000080200780c */ /* 0x000fc60000f24270 */
[----:B------:R-:W-:-:S04]  /*2ea0*/  FMUL R12, R3, R22 ;  /* 0x00000016030c7220 */ /* 0x000fc80000400000 */
[----:B------:R-:W-:-:S05]  /*2eb0*/  FFMA R29, R29, R23, R12 ;  /* 0x000000171d1d7223 */ /* 0x000fca000000000c */
[----:B------:R-:W-:-:S05]  /*2ec0*/  F2FP.TF32.F32.PACK_B R29, R29 ;  /* 0x0000001dff1d723e */ /* 0x000fca00024050ff */
[----:B------:R0:W-:Y:S01]  /*2ed0*/  @P3 STG.E desc[UR50][R4.64+0x24], R29 ;  /* 0x0000241d04003986 */ /* 0x0001e2000c101932 */
[----:B------:R-:W-:Y:S05]  /*2ee0*/  @!P1 BRA `(.L_x_46) ;  /* 0x0000000000049947 */ /* 0x000fea0003800000 */
[----:B------:R0:W5:Y:S02]  /*2ef0*/  LDG.E.LTC128B R18, desc[UR50][R8.64+0x20] ;  /* 0x0000203208127981 */ /* 0x000164000c1e1920 */
.L_x_46:
[----:B------:R-:W-:Y:S05]  /*2f00*/  BSYNC B1 ;  /* 0x0000000000017941 */ /* 0x000fea0003800000 */
.L_x_45:
[----:B-----5:R-:W-:Y:S01]  /*2f10*/  LOP3.LUT R3, R18, 0xffffe000, RZ, 0xc0, !PT ;  /* 0xffffe00012037812 */ /* 0x020fe200078ec0ff */
        /* <DEDUP_REMOVED lines=8> */
.L_x_48:
[----:B------:R-:W-:Y:S05]  /*2fa0*/  BSYNC B1 ;  /* 0x0000000000017941 */ /* 0x000fea0003800000 */
.L_x_47:
[----:B0----5:R-:W-:Y:S01]  /*2fb0*/  LOP3.LUT R3, R18, 0xffffe000, RZ, 0xc0, !PT ;  /* 0xffffe00012037812 */ /* 0x021fe200078ec0ff */
        /* <DEDUP_REMOVED lines=9> */
.L_x_50:
[----:B------:R-:W-:Y:S05]  /*3050*/  BSYNC B1 ;  /* 0x0000000000017941 */ /* 0x000fea0003800000 */
.L_x_49:
        /* <DEDUP_REMOVED lines=10> */
.L_x_52:
[----:B------:R-:W-:Y:S05]  /*3100*/  BSYNC B1 ;  /* 0x0000000000017941 */ /* 0x000fea0003800000 */
.L_x_51:
        /* <DEDUP_REMOVED lines=9> */
.L_x_54:
[----:B------:R-:W-:Y:S05]  /*31a0*/  BSYNC B1 ;  /* 0x0000000000017941 */ /* 0x000fea0003800000 */
.L_x_53:
        /* <DEDUP_REMOVED lines=9> */
.L_x_56:
[----:B------:R-:W-:Y:S05]  /*3240*/  BSYNC B1 ;  /* 0x0000000000017941 */ /* 0x000fea0003800000 */
.L_x_55:
        /* <DEDUP_REMOVED lines=10> */
.L_x_58:
[----:B------:R-:W-:Y:S05]  /*32f0*/  BSYNC B1 ;  /* 0x0000000000017941 */ /* 0x000fea0003800000 */
.L_x_57:
        /* <DEDUP_REMOVED lines=10> */
.L_x_60:
[----:B------:R-:W-:Y:S05]  /*33a0*/  BSYNC B1 ;  /* 0x0000000000017941 */ /* 0x000fea0003800000 */
.L_x_59:
        /* <DEDUP_REMOVED lines=9> */
.L_x_62:
[----:B------:R-:W-:Y:S05]  /*3440*/  BSYNC B1 ;  /* 0x0000000000017941 */ /* 0x000fea0003800000 */
.L_x_61:
        /* <DEDUP_REMOVED lines=9> */
.L_x_64:
[----:B------:R-:W-:Y:S05]  /*34e0*/  BSYNC B1 ;  /* 0x0000000000017941 */ /* 0x000fea0003800000 */
.L_x_63:
        /* <DEDUP_REMOVED lines=10> */
.L_x_66:
[----:B------:R-:W-:Y:S05]  /*3590*/  BSYNC B1 ;  /* 0x0000000000017941 */ /* 0x000fea0003800000 */
.L_x_65:
        /* <DEDUP_REMOVED lines=10> */
.L_x_68:
[----:B------:R-:W-:Y:S05]  /*3640*/  BSYNC B1 ;  /* 0x0000000000017941 */ /* 0x000fea0003800000 */
.L_x_67:
        /* <DEDUP_REMOVED lines=9> */
.L_x_70:
[----:B------:R-:W-:Y:S05]  /*36e0*/  BSYNC B1 ;  /* 0x0000000000017941 */ /* 0x000fea0003800000 */
.L_x_69:
        /* <DEDUP_REMOVED lines=9> */
.L_x_72:
[----:B------:R-:W-:Y:S05]  /*3780*/  BSYNC B1 ;  /* 0x0000000000017941 */ /* 0x000fea0003800000 */
.L_x_71:
        /* <DEDUP_REMOVED lines=10> */
.L_x_74:
[----:B------:R-:W-:Y:S05]  /*3830*/  BSYNC B1 ;  /* 0x0000000000017941 */ /* 0x000fea0003800000 */
.L_x_73:
        /* <DEDUP_REMOVED lines=10> */
.L_x_76:
[----:B------:R-:W-:Y:S05]  /*38e0*/  BSYNC B1 ;  /* 0x0000000000017941 */ /* 0x000fea0003800000 */
.L_x_75:
        /* <DEDUP_REMOVED lines=9> */
.L_x_78:
[----:B------:R-:W-:Y:S05]  /*3980*/  BSYNC B1 ;  /* 0x0000000000017941 */ /* 0x000fea0003800000 */
.L_x_77:
        /* <DEDUP_REMOVED lines=9> */
.L_x_80:
[----:B------:R-:W-:Y:S05]  /*3a20*/  BSYNC B1 ;  /* 0x0000000000017941 */ /* 0x000fea0003800000 */
.L_x_79:
        /* <DEDUP_REMOVED lines=10> */
.L_x_82:
[----:B------:R-:W-:Y:S05]  /*3ad0*/  BSYNC B1 ;  /* 0x0000000000017941 */ /* 0x000fea0003800000 */
.L_x_81:
        /* <DEDUP_REMOVED lines=10> */
.L_x_84:
[----:B------:R-:W-:Y:S05]  /*3b80*/  BSYNC B1 ;  /* 0x0000000000017941 */ /* 0x000fea0003800000 */
.L_x_83:
        /* <DEDUP_REMOVED lines=9> */
.L_x_86:
[----:B------:R-:W-:Y:S05]  /*3c20*/  BSYNC B1 ;  /* 0x0000000000017941 */ /* 0x000fea0003800000 */
.L_x_85:
        /* <DEDUP_REMOVED lines=9> */
.L_x_88:
[----:B------:R-:W-:Y:S05]  /*3cc0*/  BSYNC B1 ;  /* 0x0000000000017941 */ /* 0x000fea0003800000 */
.L_x_87:
        /* <DEDUP_REMOVED lines=10> */
.L_x_90:
[----:B------:R-:W-:Y:S05]  /*3d70*/  BSYNC B1 ;  /* 0x0000000000017941 */ /* 0x000fea0003800000 */
.L_x_89:
        /* <DEDUP_REMOVED lines=10> */
.L_x_92:
[----:B------:R-:W-:Y:S05]  /*3e20*/  BSYNC B1 ;  /* 0x0000000000017941 */ /* 0x000fea0003800000 */
.L_x_91:
        /* <DEDUP_REMOVED lines=9> */
.L_x_94:
[----:B------:R-:W-:Y:S05]  /*3ec0*/  BSYNC B1 ;  /* 0x0000000000017941 */ /* 0x000fea0003800000 */
.L_x_93:
        /* <DEDUP_REMOVED lines=9> */
.L_x_96:
[----:B------:R-:W-:Y:S05]  /*3f60*/  BSYNC B1 ;  /* 0x0000000000017941 */ /* 0x000fea0003800000 */
.L_x_95:
        /* <DEDUP_REMOVED lines=10> */
.L_x_98:
[----:B------:R-:W-:Y:S05]  /*4010*/  BSYNC B1 ;  /* 0x0000000000017941 */ /* 0x000fea0003800000 */
.L_x_97:
        /* <DEDUP_REMOVED lines=10> */
.L_x_100:
[----:B------:R-:W-:Y:S05]  /*40c0*/  BSYNC B1 ;  /* 0x0000000000017941 */ /* 0x000fea0003800000 */
.L_x_99:
        /* <DEDUP_REMOVED lines=9> */
.L_x_102:
[----:B------:R-:W-:Y:S05]  /*4160*/  BSYNC B1 ;  /* 0x0000000000017941 */ /* 0x000fea0003800000 */
.L_x_101:
        /* <DEDUP_REMOVED lines=9> */
.L_x_104:
[----:B------:R-:W-:Y:S05]  /*4200*/  BSYNC B1 ;  /* 0x0000000000017941 */ /* 0x000fea0003800000 */
.L_x_103:
        /* <DEDUP_REMOVED lines=10> */
.L_x_106:
[----:B------:R-:W-:Y:S05]  /*42b0*/  BSYNC B1 ;  /* 0x0000000000017941 */ /* 0x000fea0003800000 */
.L_x_105:
        /* <DEDUP_REMOVED lines=10> */
.L_x_108:
[----:B------:R-:W-:Y:S05]  /*4360*/  BSYNC B1 ;  /* 0x0000000000017941 */ /* 0x000fea0003800000 */
.L_x_107:
        /* <DEDUP_REMOVED lines=9> */
.L_x_110:
[----:B------:R-:W-:Y:S05]  /*4400*/  BSYNC B1 ;  /* 0x0000000000017941 */ /* 0x000fea0003800000 */
.L_x_109:
        /* <DEDUP_REMOVED lines=9> */
.L_x_112:
[----:B------:R-:W-:Y:S05]  /*44a0*/  BSYNC B1 ;  /* 0x0000000000017941 */ /* 0x000fea0003800000 */
.L_x_111:
        /* <DEDUP_REMOVED lines=10> */
.L_x_114:
[----:B------:R-:W-:Y:S05]  /*4550*/  BSYNC B1 ;  /* 0x0000000000017941 */ /* 0x000fea0003800000 */
.L_x_113:
        /* <DEDUP_REMOVED lines=10> */
.L_x_116:
[----:B------:R-:W-:Y:S05]  /*4600*/  BSYNC B1 ;  /* 0x0000000000017941 */ /* 0x000fea0003800000 */
.L_x_115:
        /* <DEDUP_REMOVED lines=9> */
.L_x_118:
[----:B------:R-:W-:Y:S05]  /*46a0*/  BSYNC B1 ;  /* 0x0000000000017941 */ /* 0x000fea0003800000 */
.L_x_117:
        /* <DEDUP_REMOVED lines=9> */
.L_x_120:
[----:B------:R-:W-:Y:S05]  /*4740*/  BSYNC B1 ;  /* 0x0000000000017941 */ /* 0x000fea0003800000 */
.L_x_119:
        /* <DEDUP_REMOVED lines=10> */
.L_x_122:
[----:B------:R-:W-:Y:S05]  /*47f0*/  BSYNC B1 ;  /* 0x0000000000017941 */ /* 0x000fea0003800000 */
.L_x_121:
        /* <DEDUP_REMOVED lines=10> */
.L_x_124:
[----:B------:R-:W-:Y:S05]  /*48a0*/  BSYNC B1 ;  /* 0x0000000000017941 */ /* 0x000fea0003800000 */
.L_x_123:
        /* <DEDUP_REMOVED lines=9> */
.L_x_126:
[----:B------:R-:W-:Y:S05]  /*4940*/  BSYNC B1 ;  /* 0x0000000000017941 */ /* 0x000fea0003800000 */
.L_x_125:
        /* <DEDUP_REMOVED lines=9> */
.L_x_128:
[----:B------:R-:W-:Y:S05]  /*49e0*/  BSYNC B1 ;  /* 0x0000000000017941 */ /* 0x000fea0003800000 */
.L_x_127:
        /* <DEDUP_REMOVED lines=10> */
.L_x_130:
[----:B------:R-:W-:Y:S05]  /*4a90*/  BSYNC B1 ;  /* 0x0000000000017941 */ /* 0x000fea0003800000 */
.L_x_129:
        /* <DEDUP_REMOVED lines=10> */
.L_x_132:
[----:B------:R-:W-:Y:S05]  /*4b40*/  BSYNC B1 ;  /* 0x0000000000017941 */ /* 0x000fea0003800000 */
.L_x_131:
        /* <DEDUP_REMOVED lines=9> */
.L_x_134:
[----:B------:R-:W-:Y:S05]  /*4be0*/  BSYNC B1 ;  /* 0x0000000000017941 */ /* 0x000fea0003800000 */
.L_x_133:
        /* <DEDUP_REMOVED lines=9> */
.L_x_136:
[----:B------:R-:W-:Y:S05]  /*4c80*/  BSYNC B1 ;  /* 0x0000000000017941 */ /* 0x000fea0003800000 */
.L_x_135:
        /* <DEDUP_REMOVED lines=10> */
.L_x_138:
[----:B------:R-:W-:Y:S05]  /*4d30*/  BSYNC B1 ;  /* 0x0000000000017941 */ /* 0x000fea0003800000 */
.L_x_137:
        /* <DEDUP_REMOVED lines=10> */
.L_x_140:
[----:B------:R-:W-:Y:S05]  /*4de0*/  BSYNC B1 ;  /* 0x0000000000017941 */ /* 0x000fea0003800000 */
.L_x_139:
        /* <DEDUP_REMOVED lines=9> */
.L_x_142:
[----:B------:R-:W-:Y:S05]  /*4e80*/  BSYNC B1 ;  /* 0x0000000000017941 */ /* 0x000fea0003800000 */
.L_x_141:
        /* <DEDUP_REMOVED lines=9> */
.L_x_144:
[----:B------:R-:W-:Y:S05]  /*4f20*/  BSYNC B1 ;  /* 0x0000000000017941 */ /* 0x000fea0003800000 */
.L_x_143:
        /* <DEDUP_REMOVED lines=10> */
.L_x_146:
[----:B------:R-:W-:Y:S05]  /*4fd0*/  BSYNC B1 ;  /* 0x0000000000017941 */ /* 0x000fea0003800000 */
.L_x_145:
        /* <DEDUP_REMOVED lines=10> */
.L_x_148:
[----:B------:R-:W-:Y:S05]  /*5080*/  BSYNC B1 ;  /* 0x0000000000017941 */ /* 0x000fea0003800000 */
.L_x_147:
        /* <DEDUP_REMOVED lines=9> */
.L_x_150:
[----:B------:R-:W-:Y:S05]  /*5120*/  BSYNC B1 ;  /* 0x0000000000017941 */ /* 0x000fea0003800000 */
.L_x_149:
        /* <DEDUP_REMOVED lines=9> */
.L_x_152:
[----:B------:R-:W-:Y:S05]  /*51c0*/  BSYNC B1 ;  /* 0x0000000000017941 */ /* 0x000fea0003800000 */
.L_x_151:
        /* <DEDUP_REMOVED lines=10> */
.L_x_154:
[----:B------:R-:W-:Y:S05]  /*5270*/  BSYNC B1 ;  /* 0x0000000000017941 */ /* 0x000fea0003800000 */
.L_x_153:
        /* <DEDUP_REMOVED lines=10> */
.L_x_156:
[----:B------:R-:W-:Y:S05]  /*5320*/  BSYNC B1 ;  /* 0x0000000000017941 */ /* 0x000fea0003800000 */
.L_x_155:
        /* <DEDUP_REMOVED lines=9> */
.L_x_158:
[----:B------:R-:W-:Y:S05]  /*53c0*/  BSYNC B1 ;  /* 0x0000000000017941 */ /* 0x000fea0003800000 */
.L_x_157:
        /* <DEDUP_REMOVED lines=9> */
.L_x_160:
[----:B------:R-:W-:Y:S05]  /*5460*/  BSYNC B1 ;  /* 0x0000000000017941 */ /* 0x000fea0003800000 */
.L_x_159:
        /* <DEDUP_REMOVED lines=10> */
.L_x_162:
[----:B------:R-:W-:Y:S05]  /*5510*/  BSYNC B1 ;  /* 0x0000000000017941 */ /* 0x000fea0003800000 */
.L_x_161:
        /* <DEDUP_REMOVED lines=10> */
.L_x_164:
[----:B------:R-:W-:Y:S05]  /*55c0*/  BSYNC B1 ;  /* 0x0000000000017941 */ /* 0x000fea0003800000 */
.L_x_163:
        /* <DEDUP_REMOVED lines=9> */
.L_x_166:
[----:B------:R-:W-:Y:S05]  /*5660*/  BSYNC B1 ;  /* 0x0000000000017941 */ /* 0x000fea0003800000 */
.L_x_165:
        /* <DEDUP_REMOVED lines=9> */
.L_x_168:
[----:B------:R-:W-:Y:S05]  /*5700*/  BSYNC B1 ;  /* 0x0000000000017941 */ /* 0x000fea0003800000 */
.L_x_167:
        /* <DEDUP_REMOVED lines=10> */
.L_x_170:
[----:B------:R-:W-:Y:S05]  /*57b0*/  BSYNC B1 ;  /* 0x0000000000017941 */ /* 0x000fea0003800000 */
.L_x_169:
        /* <DEDUP_REMOVED lines=10> */
.L_x_172:
[----:B------:R-:W-:Y:S05]  /*5860*/  BSYNC B1 ;  /* 0x0000000000017941 */ /* 0x000fea0003800000 */
.L_x_171:
        /* <DEDUP_REMOVED lines=9> */
.L_x_174:
[----:B------:R-:W-:Y:S05]  /*5900*/  BSYNC B1 ;  /* 0x0000000000017941 */ /* 0x000fea0003800000 */
.L_x_173:
        /* <DEDUP_REMOVED lines=9> */
.L_x_176:
[----:B------:R-:W-:Y:S05]  /*59a0*/  BSYNC B1 ;  /* 0x0000000000017941 */ /* 0x000fea0003800000 */
.L_x_175:
        /* <DEDUP_REMOVED lines=10> */
.L_x_178:
[----:B------:R-:W-:Y:S05]  /*5a50*/  BSYNC B1 ;  /* 0x0000000000017941 */ /* 0x000fea0003800000 */
.L_x_177:
        /* <DEDUP_REMOVED lines=10> */
.L_x_180:
[----:B------:R-:W-:Y:S05]  /*5b00*/  BSYNC B1 ;  /* 0x0000000000017941 */ /* 0x000fea0003800000 */
.L_x_179:
        /* <DEDUP_REMOVED lines=9> */
.L_x_182:
[----:B------:R-:W-:Y:S05]  /*5ba0*/  BSYNC B1 ;  /* 0x0000000000017941 */ /* 0x000fea0003800000 */
.L_x_181:
        /* <DEDUP_REMOVED lines=9> */
.L_x_184:
[----:B------:R-:W-:Y:S05]  /*5c40*/  BSYNC B1 ;  /* 0x0000000000017941 */ /* 0x000fea0003800000 */
.L_x_183:
        /* <DEDUP_REMOVED lines=10> */
.L_x_186:
[----:B------:R-:W-:Y:S05]  /*5cf0*/  BSYNC B1 ;  /* 0x0000000000017941 */ /* 0x000fea0003800000 */
.L_x_185:
        /* <DEDUP_REMOVED lines=10> */
.L_x_188:
[----:B------:R-:W-:Y:S05]  /*5da0*/  BSYNC B1 ;  /* 0x0000000000017941 */ /* 0x000fea0003800000 */
.L_x_187:
        /* <DEDUP_REMOVED lines=9> */
.L_x_190:
[----:B------:R-:W-:Y:S05]  /*5e40*/  BSYNC B1 ;  /* 0x0000000000017941 */ /* 0x000fea0003800000 */
.L_x_189:
        /* <DEDUP_REMOVED lines=9> */
.L_x_192:
[----:B------:R-:W-:Y:S05]  /*5ee0*/  BSYNC B1 ;  /* 0x0000000000017941 */ /* 0x000fea0003800000 */
.L_x_191:
        /* <DEDUP_REMOVED lines=10> */
.L_x_194:
[----:B------:R-:W-:Y:S05]  /*5f90*/  BSYNC B1 ;  /* 0x0000000000017941 */ /* 0x000fea0003800000 */
.L_x_193:
        /* <DEDUP_REMOVED lines=10> */
.L_x_196:
[----:B------:R-:W-:Y:S05]  /*6040*/  BSYNC B1 ;  /* 0x0000000000017941 */ /* 0x000fea0003800000 */
.L_x_195:
        /* <DEDUP_REMOVED lines=9> */
.L_x_198:
[----:B------:R-:W-:Y:S05]  /*60e0*/  BSYNC B1 ;  /* 0x0000000000017941 */ /* 0x000fea0003800000 */
.L_x_197:
        /* <DEDUP_REMOVED lines=9> */
.L_x_200:
[----:B------:R-:W-:Y:S05]  /*6180*/  BSYNC B1 ;  /* 0x0000000000017941 */ /* 0x000fea0003800000 */
.L_x_199:
        /* <DEDUP_REMOVED lines=10> */
.L_x_202:
[----:B------:R-:W-:Y:S05]  /*6230*/  BSYNC B1 ;  /* 0x0000000000017941 */ /* 0x000fea0003800000 */
.L_x_201:
        /* <DEDUP_REMOVED lines=10> */
.L_x_204:
[----:B------:R-:W-:Y:S05]  /*62e0*/  BSYNC B1 ;  /* 0x0000000000017941 */ /* 0x000fea0003800000 */
.L_x_203:
        /* <DEDUP_REMOVED lines=9> */
.L_x_206:
[----:B------:R-:W-:Y:S05]  /*6380*/  BSYNC B1 ;  /* 0x0000000000017941 */ /* 0x000fea0003800000 */
.L_x_205:
        /* <DEDUP_REMOVED lines=9> */
.L_x_208:
[----:B------:R-:W-:Y:S05]  /*6420*/  BSYNC B1 ;  /* 0x0000000000017941 */ /* 0x000fea0003800000 */
.L_x_207:
        /* <DEDUP_REMOVED lines=10> */
.L_x_210:
[----:B------:R-:W-:Y:S05]  /*64d0*/  BSYNC B1 ;  /* 0x0000000000017941 */ /* 0x000fea0003800000 */
.L_x_209:
        /* <DEDUP_REMOVED lines=10> */
.L_x_212:
[----:B------:R-:W-:Y:S05]  /*6580*/  BSYNC B1 ;  /* 0x0000000000017941 */ /* 0x000fea0003800000 */
.L_x_211:
        /* <DEDUP_REMOVED lines=9> */
.L_x_214:
[----:B------:R-:W-:Y:S05]  /*6620*/  BSYNC B1 ;  /* 0x0000000000017941 */ /* 0x000fea0003800000 */
.L_x_213:
        /* <DEDUP_REMOVED lines=9> */
.L_x_216:
[----:B------:R-:W-:Y:S05]  /*66c0*/  BSYNC B1 ;  /* 0x0000000000017941 */ /* 0x000fea0003800000 */
.L_x_215:
        /* <DEDUP_REMOVED lines=10> */
.L_x_218:
[----:B------:R-:W-:Y:S05]  /*6770*/  BSYNC B1 ;  /* 0x0000000000017941 */ /* 0x000fea0003800000 */
.L_x_217:
        /* <DEDUP_REMOVED lines=10> */
.L_x_220:
[----:B------:R-:W-:Y:S05]  /*6820*/  BSYNC B1 ;  /* 0x0000000000017941 */ /* 0x000fea0003800000 */
.L_x_219:
        /* <DEDUP_REMOVED lines=9> */
.L_x_222:
[----:B------:R-:W-:Y:S05]  /*68c0*/  BSYNC B1 ;  /* 0x0000000000017941 */ /* 0x000fea0003800000 */
.L_x_221:
        /* <DEDUP_REMOVED lines=9> */
.L_x_224:
[----:B------:R-:W-:Y:S05]  /*6960*/  BSYNC B1 ;  /* 0x0000000000017941 */ /* 0x000fea0003800000 */
.L_x_223:
        /* <DEDUP_REMOVED lines=10> */
.L_x_226:
[----:B------:R-:W-:Y:S05]  /*6a10*/  BSYNC B1 ;  /* 0x0000000000017941 */ /* 0x000fea0003800000 */
.L_x_225:
        /* <DEDUP_REMOVED lines=10> */
.L_x_228:
[----:B------:R-:W-:Y:S05]  /*6ac0*/  BSYNC B1 ;  /* 0x0000000000017941 */ /* 0x000fea0003800000 */
.L_x_227:
        /* <DEDUP_REMOVED lines=9> */
.L_x_230:
[----:B------:R-:W-:Y:S05]  /*6b60*/  BSYNC B1 ;  /* 0x0000000000017941 */ /* 0x000fea0003800000 */
.L_x_229:
        /* <DEDUP_REMOVED lines=9> */
.L_x_232:
[----:B------:R-:W-:Y:S05]  /*6c00*/  BSYNC B1 ;  /* 0x0000000000017941 */ /* 0x000fea0003800000 */
.L_x_231:
        /* <DEDUP_REMOVED lines=10> */
.L_x_234:
[----:B------:R-:W-:Y:S05]  /*6cb0*/  BSYNC B1 ;  /* 0x0000000000017941 */ /* 0x000fea0003800000 */
.L_x_233:
        /* <DEDUP_REMOVED lines=10> */
.L_x_236:
[----:B------:R-:W-:Y:S05]  /*6d60*/  BSYNC B1 ;  /* 0x0000000000017941 */ /* 0x000fea0003800000 */
.L_x_235:
        /* <DEDUP_REMOVED lines=9> */
.L_x_238:
[----:B------:R-:W-:Y:S05]  /*6e00*/  BSYNC B1 ;  /* 0x0000000000017941 */ /* 0x000fea0003800000 */
.L_x_237:
        /* <DEDUP_REMOVED lines=9> */
.L_x_240:
[----:B------:R-:W-:Y:S05]  /*6ea0*/  BSYNC B1 ;  /* 0x0000000000017941 */ /* 0x000fea0003800000 */
.L_x_239:
        /* <DEDUP_REMOVED lines=10> */
.L_x_242:
[----:B------:R-:W-:Y:S05]  /*6f50*/  BSYNC B1 ;  /* 0x0000000000017941 */ /* 0x000fea0003800000 */
.L_x_241:
        /* <DEDUP_REMOVED lines=10> */
.L_x_244:
[----:B------:R-:W-:Y:S05]  /*7000*/  BSYNC B1 ;  /* 0x0000000000017941 */ /* 0x000fea0003800000 */
.L_x_243:
        /* <DEDUP_REMOVED lines=9> */
.L_x_246:
[----:B------:R-:W-:Y:S05]  /*70a0*/  BSYNC B1 ;  /* 0x0000000000017941 */ /* 0x000fea0003800000 */
.L_x_245:
        /* <DEDUP_REMOVED lines=9> */
.L_x_248:
[----:B------:R-:W-:Y:S05]  /*7140*/  BSYNC B1 ;  /* 0x0000000000017941 */ /* 0x000fea0003800000 */
.L_x_247:
        /* <DEDUP_REMOVED lines=10> */
.L_x_250:
[----:B------:R-:W-:Y:S05]  /*71f0*/  BSYNC B1 ;  /* 0x0000000000017941 */ /* 0x000fea0003800000 */
.L_x_249:
        /* <DEDUP_REMOVED lines=10> */
.L_x_252:
[----:B------:R-:W-:Y:S05]  /*72a0*/  BSYNC B1 ;  /* 0x0000000000017941 */ /* 0x000fea0003800000 */
.L_x_251:
        /* <DEDUP_REMOVED lines=9> */
.L_x_254:
[----:B------:R-:W-:Y:S05]  /*7340*/  BSYNC B1 ;  /* 0x0000000000017941 */ /* 0x000fea0003800000 */
.L_x_253:
        /* <DEDUP_REMOVED lines=9> */
.L_x_256:
[----:B------:R-:W-:Y:S05]  /*73e0*/  BSYNC B1 ;  /* 0x0000000000017941 */ /* 0x000fea0003800000 */
.L_x_255:
        /* <DEDUP_REMOVED lines=10> */
.L_x_258:
[----:B------:R-:W-:Y:S05]  /*7490*/  BSYNC B1 ;  /* 0x0000000000017941 */ /* 0x000fea0003800000 */
.L_x_257:
        /* <DEDUP_REMOVED lines=10> */
.L_x_260:
[----:B------:R-:W-:Y:S05]  /*7540*/  BSYNC B1 ;  /* 0x0000000000017941 */ /* 0x000fea0003800000 */
.L_x_259:
        /* <DEDUP_REMOVED lines=9> */
.L_x_262:
[----:B------:R-:W-:Y:S05]  /*75e0*/  BSYNC B1 ;  /* 0x0000000000017941 */ /* 0x000fea0003800000 */
.L_x_261:
        /* <DEDUP_REMOVED lines=9> */
.L_x_264:
[----:B------:R-:W-:Y:S05]  /*7680*/  BSYNC B1 ;  /* 0x0000000000017941 */ /* 0x000fea0003800000 */
.L_x_263:
        /* <DEDUP_REMOVED lines=10> */
.L_x_266:
[----:B------:R-:W-:Y:S05]  /*7730*/  BSYNC B1 ;  /* 0x0000000000017941 */ /* 0x000fea0003800000 */
.L_x_265:
        /* <DEDUP_REMOVED lines=10> */
.L_x_268:
[----:B------:R-:W-:Y:S05]  /*77e0*/  BSYNC B1 ;  /* 0x0000000000017941 */ /* 0x000fea0003800000 */
.L_x_267:
        /* <DEDUP_REMOVED lines=9> */
.L_x_270:
[----:B------:R-:W-:Y:S05]  /*7880*/  BSYNC B1 ;  /* 0x0000000000017941 */ /* 0x000fea0003800000 */
.L_x_269:
        /* <DEDUP_REMOVED lines=9> */
.L_x_272:
[----:B------:R-:W-:Y:S05]  /*7920*/  BSYNC B1 ;  /* 0x0000000000017941 */ /* 0x000fea0003800000 */
.L_x_271:
        /* <DEDUP_REMOVED lines=10> */
.L_x_274:
[----:B------:R-:W-:Y:S05]  /*79d0*/  BSYNC B1 ;  /* 0x0000000000017941 */ /* 0x000fea0003800000 */
.L_x_273:
        /* <DEDUP_REMOVED lines=10> */
.L_x_276:
[----:B------:R-:W-:Y:S05]  /*7a80*/  BSYNC B1 ;  /* 0x0000000000017941 */ /* 0x000fea0003800000 */
.L_x_275:
        /* <DEDUP_REMOVED lines=9> */
.L_x_278:
[----:B------:R-:W-:Y:S05]  /*7b20*/  BSYNC B1 ;  /* 0x0000000000017941 */ /* 0x000fea0003800000 */
.L_x_277:
        /* <DEDUP_REMOVED lines=9> */
.L_x_280:
[----:B------:R-:W-:Y:S05]  /*7bc0*/  BSYNC B1 ;  /* 0x0000000000017941 */ /* 0x000fea0003800000 */
.L_x_279:
        /* <DEDUP_REMOVED lines=10> */
.L_x_282:
[----:B------:R-:W-:Y:S05]  /*7c70*/  BSYNC B1 ;  /* 0x0000000000017941 */ /* 0x000fea0003800000 */
.L_x_281:
        /* <DEDUP_REMOVED lines=10> */
.L_x_284:
[----:B------:R-:W-:Y:S05]  /*7d20*/  BSYNC B1 ;  /* 0x0000000000017941 */ /* 0x000fea0003800000 */
.L_x_283:
        /* <DEDUP_REMOVED lines=9> */
.L_x_286:
[----:B------:R-:W-:Y:S05]  /*7dc0*/  BSYNC B1 ;  /* 0x0000000000017941 */ /* 0x000fea0003800000 */
.L_x_285:
[----:B-----5:R-:W-:Y:S01]  /*7dd0*/  LOP3.LUT R3, R18, 0xffffe000, RZ, 0xc0, !PT ;  /* 0xffffe00012037812 */ /* 0x020fe200078ec0ff */
[----:B0-----:R-:W-:Y:S01]  /*7de0*/  @P1 IMAD.MOV.U32 R4, RZ, RZ, R10 ;  /* 0x000000ffff041224 */ /* 0x001fe200078e000a */
[----:B------:R-:W-:Y:S01]  /*7df0*/  ISETP.GT.AND P0, PT, R2, 0x8, P0 ;  /* 0x000000080200780c */ /* 0x000fe20000704270 */
[----:B------:R-:W-:Y:S01]  /*7e00*/  @P1 IMAD.MOV.U32 R5, RZ, RZ, R11 ;  /* 0x000000ffff051224 */ /* 0x000fe200078e000b */
[----:B------:R-:W-:Y:S01]  /*7e10*/  BSSY B1, `(.L_x_287) ;  /* 0x0000007000017945 */ /* 0x000fe20003800000 */
[----:B------:R-:W-:-:S04]  /*7e20*/  FMUL R3, R3, R22 ;  /* 0x0000001603037220 */ /* 0x000fc80000400000 */
[----:B------:R-:W-:-:S05]  /*7e30*/  FFMA R3, R150, R23, R3 ;  /* 0x0000001796037223 */ /* 0x000fca0000000003 */
[----:B------:R-:W-:-:S05]  /*7e40*/  F2FP.TF32.F32.PACK_B R3, R3 ;  /* 0x00000003ff03723e */ /* 0x000fca00024050ff */
[----:B------:R0:W-:Y:S01]  /*7e50*/  @P1 STG.E desc[UR50][R4.64+0x3e0], R3 ;  /* 0x0003e00304001986 */ /* 0x0001e2000c101932 */
[----:B------:R-:W-:Y:S05]  /*7e60*/  @!P0 BRA `(.L_x_288) ;  /* 0x0000000000048947 */ /* 0x000fea0003800000 */
[----:B------:R0:W5:Y:S02]  /*7e70*/  LDG.E.LTC128B R18, desc[UR50][R8.64+0x3e4] ;  /* 0x0003e43208127981 */ /* 0x000164000c1e1920 */
.L_x_288:
[----:B------:R-:W-:Y:S05]  /*7e80*/  BSYNC B1 ;  /* 0x0000000000017941 */ /* 0x000fea0003800000 */
.L_x_287:
[----:B------:R-:W-:Y:S05]  /*7e90*/  @!P0 BRA `(.L_x_289) ;  /* 0x0000002400488947 */ /* 0x000fea0003800000 */
[----:B0----5:R-:W-:-:S05]  /*7ea0*/  LOP3.LUT R3, R18, 0xffffe000, RZ, 0xc0, !PT ;  /* 0xffffe00012037812 */ /* 0x021fca00078ec0ff */
[----:B------:R-:W-:-:S04]  /*7eb0*/  FMUL R0, R3, R22 ;  /* 0x0000001603007220 */ /* 0x000fc80000400000 */
[----:B------:R-:W-:-:S05]  /*7ec0*/  FFMA R151, R151, R23, R0 ;  /* 0x0000001797977223 */ /* 0x000fca0000000000 */
[----:B------:R-:W-:-:S05]  /*7ed0*/  F2FP.TF32.F32.PACK_B R151, R151 ;  /* 0x00000097ff97723e */ /* 0x000fca00024050ff */
[----:B------:R0:W-:Y:S01]  /*7ee0*/  STG.E desc[UR50][R10.64+0x3e4], R151 ;  /* 0x0003e4970a007986 */ /* 0x0001e2000c101932 */
[----:B------:R-:W-:Y:S05]  /*7ef0*/  BRA `(.L_x_289) ;  /* 0x0000002400307947 */ /* 0x000fea0003800000 */
.L_x_36:
[----:B------:R-:W-:Y:S01]  /*7f00*/  ISETP.GT.AND P3, PT, R0, 0x1, PT ;  /* 0x000000010000780c */ /* 0x000fe20003f64270 */
[----:B------:R-:W-:Y:S01]  /*7f10*/  ULDC.64 UR4, c[0x0][0x5c0] ;  /* 0x0001700000047ab9 */ /* 0x000fe20000000a00 */
[-C--:B------:R-:W-:Y:S01]  /*7f20*/  FMUL R3, R24, R23.reuse ;  /* 0x0000001718037220 */ /* 0x080fe20000400000 */
[----:B------:R-:W-:Y:S01]  /*7f30*/  LEA R4, P4, R164, UR4, 0x2 ;  /* 0x00000004a4047c11 */ /* 0x000fe2000f8810ff */
[-C--:B------:R-:W-:Y:S01]  /*7f40*/  FMUL R25, R25, R23.reuse ;  /* 0x0000001719197220 */ /* 0x080fe20000400000 */
[----:B------:R-:W-:Y:S01]  /*7f50*/  ISETP.GT.AND P0, PT, R2, RZ, P3 ;  /* 0x000000ff0200720c */ /* 0x000fe20001f04270 */
[-C--:B------:R-:W-:Y:S01]  /*7f60*/  FMUL R9, R26, R23.reuse ;  /* 0x000000171a097220 */ /* 0x080fe20000400000 */
[----:B------:R-:W-:Y:S01]  /*7f70*/  LEA.HI.X R5, R164, UR5, R173, 0x2, P4 ;  /* 0x00000005a4057c11 */ /* 0x000fe2000a0f14ad */
[----:B------:R-:W-:Y:S01]  /*7f80*/  FMUL R27, R27, R23 ;  /* 0x000000171b1b7220 */ /* 0x000fe20000400000 */
[----:B------:R-:W-:Y:S01]  /*7f90*/  F2FP.TF32.F32.PACK_B R3, R3 ;  /* 0x00000003ff03723e */ /* 0x000fe200024050ff */
[----:B------:R-:W-:Y:S01]  /*7fa0*/  FMUL R29, R29, R23 ;  /* 0x000000171d1d7220 */ /* 0x000fe20000400000 */
[----:B------:R-:W-:Y:S01]  /*7fb0*/  F2FP.TF32.F32.PACK_B R25, R25 ;  /* 0x00000019ff19723e */ /* 0x000fe200024050ff */
[-C--:B------:R-:W-:Y:S01]  /*7fc0*/  FMUL R31, R31, R23.reuse ;  /* 0x000000171f1f7220 */ /* 0x080fe20000400000 */
[C---:B------:R-:W-:Y:S01]  /*7fd0*/  SHF.L.U64.HI R11, R10.reuse, 0x5, R11 ;  /* 0x000000050a0b7819 */ /* 0x040fe2000001020b */
[----:B------:R0:W-:Y:S01]  /*7fe0*/  @P2 STG.E desc[UR50][R4.64], R3 ;  /* 0x0000000304002986 */ /* 0x0001e2000c101932 */
[----:B------:R-:W-:Y:S01]  /*7ff0*/  LEA R6, P4, R10, R4, 0x5 ;  /* 0x000000040a067211 */ /* 0x000fe200078828ff */
[-C--:B------:R-:W-:Y:S01]  /*8000*/  FMUL R33, R33, R23.reuse ;  /* 0x0000001721217220 */ /* 0x080fe20000400000 */
[----:B------:R-:W-:Y:S01]  /*8010*/  ISETP.GT.AND P1, PT, R2, 0x8, P1 ;  /* 0x000000080200780c */ /* 0x000fe20000f24270 */
[----:B------:R-:W-:Y:S01]  /*8020*/  @P0 STG.E desc[UR50][R4.64+0x4], R25 ;  /* 0x0000041904000986 */ /* 0x000fe2000c101932 */
[----:B------:R-:W-:Y:S01]  /*8030*/  ISETP.GT.AND P2, PT, R0, 0x8, PT ;  /* 0x000000080000780c */ /* 0x000fe20003f44270 */
[----:B------:R-:W-:Y:S01]  /*8040*/  IMAD.X R7, R11, 0x1, R5, P4 ;  /* 0x000000010b077824 */ /* 0x000fe200020e0605 */
[----:B------:R-:W-:Y:S01]  /*8050*/  ISETP.GT.AND P3, PT, R2, 0x8, P3 ;  /* 0x000000080200780c */ /* 0x000fe20001f64270 */
[-C--:B------:R-:W-:Y:S01]  /*8060*/  FMUL R11, R32, R23.reuse ;  /* 0x00000017200b7220 */ /* 0x080fe20000400000 */
[----:B------:R-:W-:Y:S01]  /*8070*/  ISETP.GT.AND P0, PT, R0, 0x9, PT ;  /* 0x000000090000780c */ /* 0x000fe20003f04270 */
[-C--:B------:R-:W-:Y:S01]  /*8080*/  FMUL R35, R35, R23.reuse ;  /* 0x0000001723237220 */ /* 0x080fe20000400000 */
[----:B------:R-:W-:Y:S01]  /*8090*/  ISETP.GT.AND P5, PT, R2, RZ, P2 ;  /* 0x000000ff0200720c */ /* 0x000fe200017a4270 */
[-C--:B0-----:R-:W-:Y:S01]  /*80a0*/  FMUL R3, R28, R23.reuse ;  /* 0x000000171c037220 */ /* 0x081fe20000400000 */
[----:B------:R-:W-:Y:S01]  /*80b0*/  ISETP.GT.AND P4, PT, R2, RZ, P0 ;  /* 0x000000ff0200720c */ /* 0x000fe20000784270 */
[----:B------:R-:W-:Y:S01]  /*80c0*/  FMUL R37, R37, R23 ;  /* 0x0000001725257220 */ /* 0x000fe20000400000 */
[----:B------:R-:W-:Y:S01]  /*80d0*/  F2FP.TF32.F32.PACK_B R9, R9 ;  /* 0x00000009ff09723e */ /* 0x000fe200024050ff */
[----:B------:R-:W-:Y:S01]  /*80e0*/  FMUL R39, R39, R23 ;  /* 0x0000001727277220 */ /* 0x000fe20000400000 */
[----:B------:R-:W-:Y:S01]  /*80f0*/  F2FP.TF32.F32.PACK_B R27, R27 ;  /* 0x0000001bff1b723e */ /* 0x000fe200024050ff */
[----:B------:R-:W-:Y:S01]  /*8100*/  FMUL R41, R41, R23 ;  /* 0x0000001729297220 */ /* 0x000fe20000400000 */
[----:B------:R-:W-:Y:S01]  /*8110*/  F2FP.TF32.F32.PACK_B R3, R3 ;  /* 0x00000003ff03723e */ /* 0x000fe200024050ff */
[----:B------:R0:W-:Y:S01]  /*8120*/  @P1 STG.E desc[UR50][R6.64], R9 ;  /* 0x0000000906001986 */ /* 0x0001e2000c101932 */
[----:B------:R-:W-:Y:S01]  /*8130*/  F2FP.TF32.F32.PACK_B R29, R29 ;  /* 0x0000001dff1d723e */ /* 0x000fe200024050ff */
[-C--:B------:R-:W-:Y:S01]  /*8140*/  FMUL R43, R43, R23.reuse ;  /* 0x000000172b2b7220 */ /* 0x080fe20000400000 */
[C---:B------:R-:W-:Y:S01]  /*8150*/  ISETP.GT.AND P1, PT, R0.reuse, 0x10, PT ;  /* 0x000000100000780c */ /* 0x040fe20003f24270 */
[----:B------:R-:W-:Y:S01]  /*8160*/  @P3 STG.E desc[UR50][R6.64+0x4], R27 ;  /* 0x0000041b06003986 */ /* 0x000fe2000c101932 */
[----:B------:R-:W-:Y:S01]  /*8170*/  ISETP.GT.AND P3, PT, R0, 0x11, PT ;  /* 0x000000110000780c */ /* 0x000fe20003f64270 */
[-C--:B------:R-:W-:Y:S01]  /*8180*/  FMUL R45, R45, R23.reuse ;  /* 0x000000172d2d7220 */ /* 0x080fe20000400000 */
[C---:B------:R-:W-:Y:S01]  /*8190*/  ISETP.GT.AND P2, PT, R2.reuse, 0x8, P2 ;  /* 0x000000080200780c */ /* 0x040fe20001744270 */
[----:B------:R1:W-:Y:S01]  /*81a0*/  @P5 STG.E desc[UR50][R4.64+0x20], R3 ;  /* 0x0000200304005986 */ /* 0x0003e2000c101932 */
[C---:B------:R-:W-:Y:S01]  /*81b0*/  ISETP.GT.AND P0, PT, R2.reuse, 0x8, P0 ;  /* 0x000000080200780c */ /* 0x040fe20000704270 */
[-C--:B------:R-:W-:Y:S01]  /*81c0*/  FMUL R47, R47, R23.reuse ;  /* 0x000000172f2f7220 */ /* 0x080fe20000400000 */
[----:B------:R-:W-:Y:S01]  /*81d0*/  ISETP.GT.AND P5, PT, R2, RZ, P1 ;  /* 0x000000ff0200720c */ /* 0x000fe20000fa4270 */
[----:B------:R-:W-:Y:S01]  /*81e0*/  @P4 STG.E desc[UR50][R4.64+0x24], R29 ;  /* 0x0000241d04004986 */ /* 0x000fe2000c101932 */
        /* <DEDUP_REMOVED lines=8> */
[----:B-1----:R-:W-:Y:S01]  /*8270*/  FMUL R3, R34, R23 ;  /* 0x0000001722037220 */ /* 0x002fe20000400000 */
[----:B------:R-:W-:Y:S01]  /*8280*/  F2FP.TF32.F32.PACK_B R33, R33 ;  /* 0x00000021ff21723e */ /* 0x000fe200024050ff */
[----:B------:R0:W-:Y:S01]  /*8290*/  @P2 STG.E desc[UR50][R6.64+0x20], R9 ;  /* 0x0000200906002986 */ /* 0x0001e2000c101932 */
[----:B------:R-:W-:Y:S01]  /*82a0*/  ISETP.GT.AND P1, PT, R2, 0x8, P1 ;  /* 0x000000080200780c */ /* 0x000fe20000f24270 */
[-C--:B------:R-:W-:Y:S01]  /*82b0*/  FMUL R55, R55, R23.reuse ;  /* 0x0000001737377220 */ /* 0x080fe20000400000 */
[C---:B------:R-:W-:Y:S01]  /*82c0*/  ISETP.GT.AND P2, PT, R0.reuse, 0x19, PT ;  /* 0x000000190000780c */ /* 0x040fe20003f44270 */
[----:B------:R-:W-:Y:S01]  /*82d0*/  @P0 STG.E desc[UR50][R6.64+0x24], R31 ;  /* 0x0000241f06000986 */ /* 0x000fe2000c101932 */
[----:B------:R-:W-:Y:S01]  /*82e0*/  ISETP.GT.AND P0, PT, R0, 0x18, PT ;  /* 0x000000180000780c */ /* 0x000fe20003f04270 */
[----:B------:R-:W-:Y:S01]  /*82f0*/  FMUL R57, R57, R23 ;  /* 0x0000001739397220 */ /* 0x000fe20000400000 */
[----:B------:R-:W-:Y:S01]  /*8300*/  F2FP.TF32.F32.PACK_B R3, R3 ;  /* 0x00000003ff03723e */ /* 0x000fe200024050ff */
[----:B------:R1:W-:Y:S01]  /*8310*/  @P5 STG.E desc[UR50][R4.64+0x40], R11 ;  /* 0x0000400b04005986 */ /* 0x0003e2000c101932 */
[C---:B------:R-:W-:Y:S01]  /*8320*/  ISETP.GT.AND P5, PT, R2.reuse, RZ, P0 ;  /* 0x000000ff0200720c */ /* 0x040fe200007a4270 */
[----:B------:R-:W-:Y:S01]  /*8330*/  FMUL R59, R59, R23 ;  /* 0x000000173b3b7220 */ /* 0x000fe20000400000 */
[----:B------:R-:W-:Y:S01]  /*8340*/  F2FP.TF32.F32.PACK_B R35, R35 ;  /* 0x00000023ff23723e */ /* 0x000fe200024050ff */
[----:B------:R-:W-:Y:S01]  /*8350*/  @P4 STG.E desc[UR50][R4.64+0x44], R33 ;  /* 0x0000442104004986 */ /* 0x000fe2000c101932 */
[----:B------:R-:W-:Y:S01]  /*8360*/  ISETP.GT.AND P4, PT, R2, 0x8, P3 ;  /* 0x000000080200780c */ /* 0x000fe20001f84270 */
[----:B0-----:R-:W-:Y:S01]  /*8370*/  FMUL R9, R36, R23 ;  /* 0x0000001724097220 */ /* 0x001fe20000400000 */
[----:B------:R-:W-:Y:S01]  /*8380*/  ISETP.GT.AND P3, PT, R2, RZ, P2 ;  /* 0x000000ff0200720c */ /* 0x000fe20001764270 */
[----:B------:R0:W-:Y:S01]  /*8390*/  @P1 STG.E desc[UR50][R6.64+0x40], R3 ;  /* 0x0000400306001986 */ /* 0x0001e2000c101932 */
[----:B------:R-:W-:Y:S01]  /*83a0*/  F2FP.TF32.F32.PACK_B R37, R37 ;  /* 0x00000025ff25723e */ /* 0x000fe200024050ff */
[----:B------:R-:W-:Y:S01]  /*83b0*/  FMUL R61, R61, R23 ;  /* 0x000000173d3d7220 */ /* 0x000fe20000400000 */
[----:B------:R-:W-:Y:S01]  /*83c0*/  F2FP.TF32.F32.PACK_B R9, R9 ;  /* 0x00000009ff09723e */ /* 0x000fe200024050ff */
[-C--:B-1----:R-:W-:Y:S01]  /*83d0*/  FMUL R11, R40, R23.reuse ;  /* 0x00000017280b7220 */ /* 0x082fe20000400000 */
[----:B------:R-:W-:Y:S01]  /*83e0*/  ISETP.GT.AND P1, PT, R0, 0x20, PT ;  /* 0x000000200000780c */ /* 0x000fe20003f24270 */
[-C--:B------:R-:W-:Y:S01]  /*83f0*/  FMUL R63, R63, R23.reuse ;  /* 0x000000173f3f7220 */ /* 0x080fe20000400000 */
[C---:B------:R-:W-:Y:S01]  /*8400*/  ISETP.GT.AND P0, PT, R2.reuse, 0x8, P0 ;  /* 0x000000080200780c */ /* 0x040fe20000704270 */
[----:B------:R-:W-:Y:S01]  /*8410*/  FMUL R65, R65, R23 ;  /* 0x0000001741417220 */ /* 0x000fe20000400000 */
[----:B------:R-:W-:Y:S01]  /*8420*/  F2FP.TF32.F32.PACK_B R39, R39 ;  /* 0x00000027ff27723e */ /* 0x000fe200024050ff */
[----:B------:R-:W-:Y:S01]  /*8430*/  @P4 STG.E desc[UR50][R6.64+0x44], R35 ;  /* 0x0000442306004986 */ /* 0x000fe2000c101932 */
[----:B------:R-:W-:Y:S01]  /*8440*/  ISETP.GT.AND P4, PT, R2, 0x8, P2 ;  /* 0x000000080200780c */ /* 0x000fe20001784270 */
[-C--:B0-----:R-:W-:Y:S01]  /*8450*/  FMUL R3, R38, R23.reuse ;  /* 0x0000001726037220 */ /* 0x081fe20000400000 */
[----:B------:R-:W-:Y:S01]  /*8460*/  ISETP.GT.AND P2, PT, R0, 0x21, PT ;  /* 0x000000210000780c */ /* 0x000fe20003f44270 */
[----:B------:R0:W-:Y:S01]  /*8470*/  @P5 STG.E desc[UR50][R4.64+0x60], R9 ;  /* 0x0000600904005986 */ /* 0x0001e2000c101932 */
[C---:B------:R-:W-:Y:S01]  /*8480*/  ISETP.GT.AND P5, PT, R2.reuse, RZ, P1 ;  /* 0x000000ff0200720c */ /* 0x040fe20000fa4270 */
[----:B------:R-:W-:Y:S01]  /*8490*/  FMUL R67, R67, R23 ;  /* 0x0000001743437220 */ /* 0x000fe20000400000 */
[----:B------:R-:W-:Y:S01]  /*84a0*/  F2FP.TF32.F32.PACK_B R3, R3 ;  /* 0x00000003ff03723e */ /* 0x000fe200024050ff */
[----:B------:R-:W-:Y:S01]  /*84b0*/  @P3 STG.E desc[UR50][R4.64+0x64], R37 ;  /* 0x0000642504003986 */ /* 0x000fe2000c101932 */
[----:B------:R-:W-:Y:S01]  /*84c0*/  ISETP.GT.AND P3, PT, R2, RZ, P2 ;  /* 0x000000ff0200720c */ /* 0x000fe20001764270 */
[----:B------:R-:W-:Y:S01]  /*84d0*/  FMUL R69, R69, R23 ;  /* 0x0000001745457220 */ /* 0x000fe20000400000 */
[----:B------:R-:W-:Y:S01]  /*84e0*/  F2FP.TF32.F32.PACK_B R11, R11 ;  /* 0x0000000bff0b723e */ /* 0x000fe200024050ff */
[----:B------:R1:W-:Y:S01]  /*84f0*/  @P0 STG.E desc[UR50][R6.64+0x60], R3 ;  /* 0x0000600306000986 */ /* 0x0003e2000c101932 */
[----:B------:R-:W-:Y:S01]  /*8500*/  F2FP.TF32.F32.PACK_B R41, R41 ;  /* 0x00000029ff29723e */ /* 0x000fe200024050ff */
[-C--:B------:R-:W-:Y:S01]  /*8510*/  FMUL R71, R71, R23.reuse ;  /* 0x0000001747477220 */ /* 0x080fe20000400000 */
[----:B------:R-:W-:Y:S01]  /*8520*/  ISETP.GT.AND P0, PT, R0, 0x28, PT ;  /* 0x000000280000780c */ /* 0x000fe20003f04270 */
[----:B------:R-:W-:Y:S01]  /*8530*/  @P4 STG.E desc[UR50][R6.64+0x64], R39 ;  /* 0x0000642706004986 */ /* 0x000fe2000c101932 */
[----:B------:R-:W-:Y:S01]  /*8540*/  ISETP.GT.AND P1, PT, R2, 0x8, P1 ;  /* 0x000000080200780c */ /* 0x000fe20000f24270 */
[-C--:B0-----:R-:W-:Y:S01]  /*8550*/  FMUL R9, R44, R23.reuse ;  /* 0x000000172c097220 */ /* 0x081fe20000400000 */
[----:B------:R-:W-:Y:S01]  /*8560*/  ISETP.GT.AND P4, PT, R2, 0x8, P2 ;  /* 0x000000080200780c */ /* 0x000fe20001784270 */
[----:B------:R0:W-:Y:S01]  /*8570*/  @P5 STG.E desc[UR50][R4.64+0x80], R11 ;  /* 0x0000800b04005986 */ /* 0x0001e2000c101932 */
[----:B------:R-:W-:Y:S01]  /*8580*/  ISETP.GT.AND P2, PT, R0, 0x29, PT ;  /* 0x000000290000780c */ /* 0x000fe20003f44270 */
[-C--:B------:R-:W-:Y:S01]  /*8590*/  FMUL R73, R73, R23.reuse ;  /* 0x0000001749497220 */ /* 0x080fe20000400000 */
[----:B------:R-:W-:Y:S01]  /*85a0*/  ISETP.GT.AND P5, PT, R2, RZ, P0 ;  /* 0x000000ff0200720c */ /* 0x000fe200007a4270 */
[-C--:B-1----:R-:W-:Y:S01]  /*85b0*/  FMUL R3, R42, R23.reuse ;  /* 0x000000172a037220 */ /* 0x082fe20000400000 */
[----:B------:R-:W-:Y:S01]  /*85c0*/  @P3 STG.E desc[UR50][R4.64+0x84], R41 ;  /* 0x0000842904003986 */ /* 0x000fe2000c101932 */
[----:B------:R-:W-:Y:S01]  /*85d0*/  ISETP.GT.AND P3, PT, R2, RZ, P2 ;  /* 0x000000ff0200720c */ /* 0x000fe20001764270 */
[----:B------:R-:W-:Y:S01]  /*85e0*/  FMUL R75, R75, R23 ;  /* 0x000000174b4b7220 */ /* 0x000fe20000400000 */
[----:B------:R-:W-:Y:S01]  /*85f0*/  F2FP.TF32.F32.PACK_B R43, R43 ;  /* 0x0000002bff2b723e */ /* 0x000fe200024050ff */
[----:B------:R-:W-:Y:S01]  /*8600*/  FMUL R77, R77, R23 ;  /* 0x000000174d4d7220 */ /* 0x000fe20000400000 */
[----:B------:R-:W-:Y:S01]  /*8610*/  F2FP.TF32.F32.PACK_B R3, R3 ;  /* 0x00000003ff03723e */ /* 0x000fe200024050ff */
[----:B------:R-:W-:Y:S01]  /*8620*/  FMUL R79, R79, R23 ;  /* 0x000000174f4f7220 */ /* 0x000fe20000400000 */
[----:B------:R-:W-:Y:S01]  /*8630*/  F2FP.TF32.F32.PACK_B R9, R9 ;  /* 0x00000009ff09723e */ /* 0x000fe200024050ff */
[----:B0-----:R-:W-:Y:S01]  /*8640*/  FMUL R11, R48, R23 ;  /* 0x00000017300b7220 */ /* 0x001fe20000400000 */
[----:B------:R-:W-:Y:S01]  /*8650*/  F2FP.TF32.F32.PACK_B R45, R45 ;  /* 0x0000002dff2d723e */ /* 0x000fe200024050ff */
[----:B------:R0:W-:Y:S01]  /*8660*/  @P1 STG.E desc[UR50][R6.64+0x80], R3 ;  /* 0x0000800306001986 */ /* 0x0001e2000c101932 */
[----:B------:R-:W-:Y:S01]  /*8670*/  ISETP.GT.AND P1, PT, R0, 0x30, PT ;  /* 0x000000300000780c */ /* 0x000fe20003f24270 */
[-C--:B------:R-:W-:Y:S01]  /*8680*/  FMUL R81, R81, R23.reuse ;  /* 0x0000001751517220 */ /* 0x080fe20000400000 */
[C---:B------:R-:W-:Y:S01]  /*8690*/  ISETP.GT.AND P0, PT, R2.reuse, 0x8, P0 ;  /* 0x000000080200780c */ /* 0x040fe20000704270 */
[----:B------:R-:W-:Y:S01]  /*86a0*/  @P4 STG.E desc[UR50][R6.64+0x84], R43 ;  /* 0x0000842b06004986 */ /* 0x000fe2000c101932 */
[----:B------:R-:W-:Y:S01]  /*86b0*/  ISETP.GT.AND P4, PT, R2, 0x8, P2 ;  /* 0x000000080200780c */ /* 0x000fe20001784270 */
[-C--:B------:R-:W-:Y:S01]  /*86c0*/  FMUL R83, R83, R23.reuse ;  /* 0x0000001753537220 */ /* 0x080fe20000400000 */
[----:B------:R-:W-:Y:S01]  /*86d0*/  ISETP.GT.AND P2, PT, R0, 0x31, PT ;  /* 0x000000310000780c */ /* 0x000fe20003f44270 */
[----:B------:R1:W-:Y:S01]  /*86e0*/  @P5 STG.E desc[UR50][R4.64+0xa0], R9 ;  /* 0x0000a00904005986 */ /* 0x0003e2000c101932 */
[----:B------:R-:W-:Y:S01]  /*86f0*/  ISETP.GT.AND P5, PT, R2, RZ, P1 ;  /* 0x000000ff0200720c */ /* 0x000fe20000fa4270 */
[----:B------:R-:W-:Y:S01]  /*8700*/  FMUL R85, R85, R23 ;  /* 0x0000001755557220 */ /* 0x000fe20000400000 */
[----:B------:R-:W-:Y:S01]  /*8710*/  F2FP.TF32.F32.PACK_B R47, R47 ;  /* 0x0000002fff2f723e */ /* 0x000fe200024050ff */
[-C--:B0-----:R-:W-:Y:S01]  /*8720*/  FMUL R3, R46, R23.reuse ;  /* 0x000000172e037220 */ /* 0x081fe20000400000 */
        /* <DEDUP_REMOVED lines=8> */
[-C--:B-1----:R-:W-:Y:S01]  /*87b0*/  FMUL R9, R52, R23.reuse ;  /* 0x0000001734097220 */ /* 0x082fe20000400000 */
[----:B------:R-:W-:Y:S01]  /*87c0*/  ISETP.GT.AND P1, PT, R2, 0x8, P1 ;  /* 0x000000080200780c */ /* 0x000fe20000f24270 */
[----:B------:R0:W-:Y:S01]  /*87d0*/  @P0 STG.E desc[UR50][R6.64+0xa0], R3 ;  /* 0x0000a00306000986 */ /* 0x0001e2000c101932 */
[----:B------:R-:W-:Y:S01]  /*87e0*/  ISETP.GT.AND P0, PT, R0, 0x38, PT ;  /* 0x000000380000780c */ /* 0x000fe20003f04270 */
[----:B------:R-:W-:Y:S01]  /*87f0*/  FMUL R93, R93, R23 ;  /* 0x000000175d5d7220 */ /* 0x000fe20000400000 */
[----:B------:R-:W-:Y:S01]  /*8800*/  F2FP.TF32.F32.PACK_B R51, R51 ;  /* 0x00000033ff33723e */ /* 0x000fe200024050ff */
        /* <DEDUP_REMOVED lines=10> */
[C---:B------:R-:W-:Y:S01]  /*88b0*/  ISETP.GT.AND P3, PT, R2.reuse, RZ, P2 ;  /* 0x000000ff0200720c */ /* 0x040fe20001764270 */
[----:B------:R-:W-:Y:S01]  /*88c0*/  FMUL R99, R99, R23 ;  /* 0x0000001763637220 */ /* 0x000fe20000400000 */
[----:B------:R-:W-:Y:S01]  /*88d0*/  F2FP.TF32.F32.PACK_B R53, R53 ;  /* 0x00000035ff35723e */ /* 0x000fe200024050ff */
[----:B------:R-:W-:Y:S01]  /*88e0*/  FMUL R101, R101, R23 ;  /* 0x0000001765657220 */ /* 0x000fe20000400000 */
[----:B------:R-:W-:Y:S01]  /*88f0*/  F2FP.TF32.F32.PACK_B R3, R3 ;  /* 0x00000003ff03723e */ /* 0x000fe200024050ff */
[-C--:B------:R-:W-:Y:S01]  /*8900*/  FMUL R103, R103, R23.reuse ;  /* 0x0000001767677220 */ /* 0x080fe20000400000 */
[----:B------:R-:W-:Y:S01]  /*8910*/  ISETP.GT.AND P0, PT, R2, 0x8, P0 ;  /* 0x000000080200780c */ /* 0x000fe20000704270 */
[----:B-1----:R-:W-:Y:S01]  /*8920*/  FMUL R11, R56, R23 ;  /* 0x00000017380b7220 */ /* 0x002fe20000400000 */
[----:B------:R-:W-:Y:S01]  /*8930*/  F2FP.TF32.F32.PACK_B R55, R55 ;  /* 0x00000037ff37723e */ /* 0x000fe200024050ff */
        /* <DEDUP_REMOVED lines=15> */
[-C--:B------:R-:W-:Y:S01]  /*8a30*/  FMUL R111, R111, R23.reuse ;  /* 0x000000176f6f7220 */ /* 0x080fe20000400000 */
[----:B------:R-:W-:Y:S01]  /*8a40*/  ISETP.GT.AND P1, PT, R2, 0x8, P1 ;  /* 0x000000080200780c */ /* 0x000fe20000f24270 */
[----:B------:R-:W-:Y:S01]  /*8a50*/  FMUL R113, R113, R23 ;  /* 0x0000001771717220 */ /* 0x000fe20000400000 */
[----:B------:R-:W-:Y:S01]  /*8a60*/  F2FP.TF32.F32.PACK_B R3, R3 ;  /* 0x00000003ff03723e */ /* 0x000fe200024050ff */
[-C--:B------:R-:W-:Y:S01]  /*8a70*/  FMUL R115, R115, R23.reuse ;  /* 0x0000001773737220 */ /* 0x080fe20000400000 */
[----:B-1----:R-:W-:Y:S01]  /*8a80*/  FMUL R9, R60, R23 ;  /* 0x000000173c097220 */ /* 0x002fe20000400000 */
[----:B------:R-:W-:Y:S01]  /*8a90*/  F2FP.TF32.F32.PACK_B R59, R59 ;  /* 0x0000003bff3b723e */ /* 0x000fe200024050ff */
[-C--:B------:R-:W-:Y:S01]  /*8aa0*/  FMUL R117, R117, R23.reuse ;  /* 0x0000001775757220 */ /* 0x080fe20000400000 */
        /* <DEDUP_REMOVED lines=62> */
[----:B------:R-:W-:-:S02]  /*8e90*/  ISETP.GT.AND P0, PT, R2, 0x8, P0 ;  /* 0x000000080200780c */ /* 0x000fc40000704270 */
[----:B------:R-:W-:Y:S01]  /*8ea0*/  F2FP.TF32.F32.PACK_B R3, R3 ;  /* 0x00000003ff03723e */ /* 0x000fe200024050ff */
[----:B-1----:R-:W-:Y:S01]  /*8eb0*/  FMUL R11, R72, R23 ;  /* 0x00000017480b7220 */ /* 0x002fe20000400000 */
[----:B------:R-:W-:-:S03]  /*8ec0*/  F2FP.TF32.F32.PACK_B R71, R71 ;  /* 0x00000047ff47723e */ /* 0x000fc600024050ff */
[----:B------:R0:W-:Y:S01]  /*8ed0*/  @P1 STG.E desc[UR50][R6.64+0x140], R3 ;  /* 0x0001400306001986 */ /* 0x0001e2000c101932 */
[----:B------:R-:W-:Y:S02]  /*8ee0*/  ISETP.GT.AND P1, PT, R0, 0x60, PT ;  /* 0x000000600000780c */ /* 0x000fe40003f24270 */
[----:B------:R-:W-:Y:S01]  /*8ef0*/  F2FP.TF32.F32.PACK_B R11, R11 ;  /* 0x0000000bff0b723e */ /* 0x000fe200024050ff */
[----:B------:R-:W-:Y:S01]  /*8f00*/  @P4 STG.E desc[UR50][R6.64+0x144], R67 ;  /* 0x0001444306004986 */ /* 0x000fe2000c101932 */
[----:B------:R-:W-:Y:S02]  /*8f10*/  ISETP.GT.AND P4, PT, R2, 0x8, P2 ;  /* 0x000000080200780c */ /* 0x000fe40001784270 */
[----:B------:R-:W-:Y:S01]  /*8f20*/  ISETP.GT.AND P2, PT, R0, 0x61, PT ;  /* 0x000000610000780c */ /* 0x000fe20003f44270 */
[----:B------:R1:W-:Y:S01]  /*8f30*/  @P5 STG.E desc[UR50][R4.64+0x160], R9 ;  /* 0x0001600904005986 */ /* 0x0003e2000c101932 */
[----:B------:R-:W-:Y:S02]  /*8f40*/  ISETP.GT.AND P5, PT, R2, RZ, P1 ;  /* 0x000000ff0200720c */ /* 0x000fe40000fa4270 */
[----:B------:R-:W-:Y:S01]  /*8f50*/  F2FP.TF32.F32.PACK_B R73, R73 ;  /* 0x00000049ff49723e */ /* 0x000fe200024050ff */
[----:B0-----:R-:W-:Y:S01]  /*8f60*/  FMUL R3, R70, R23 ;  /* 0x0000001746037220 */ /* 0x001fe20000400000 */
[----:B------:R-:W-:Y:S01]  /*8f70*/  @P3 STG.E desc[UR50][R4.64+0x164], R69 ;  /* 0x0001644504003986 */ /* 0x000fe2000c101932 */
[----:B------:R-:W-:-:S02]  /*8f80*/  ISETP.GT.AND P3, PT, R2, RZ, P2 ;  /* 0x000000ff0200720c */ /* 0x000fc40001764270 */
[----:B------:R-:W-:Y:S02]  /*8f90*/  ISETP.GT.AND P1, PT, R2, 0x8, P1 ;  /* 0x000000080200780c */ /* 0x000fe40000f24270 */
        /* <DEDUP_REMOVED lines=252> */
[----:B------:R-:W-:Y:S01]  /*9f60*/  @P3 STG.E desc[UR50][R4.64+0x364], R133 ;  /* 0x0003648504003986 */ /* 0x000fe2000c101932 */
[----:B0-----:R-:W-:Y:S01]  /*9f70*/  FMUL R3, R134, R23 ;  /* 0x0000001786037220 */ /* 0x001fe20000400000 */
[----:B------:R-:W-:-:S02]  /*9f80*/  ISETP.GT.AND P3, PT, R2, RZ, P2 ;  /* 0x000000ff0200720c */ /* 0x000fc40001764270 */
[----:B------:R-:W-:Y:S02]  /*9f90*/  ISETP.GT.AND P1, PT, R2, 0x8, P1 ;  /* 0x000000080200780c */ /* 0x000fe40000f24270 */
[----:B------:R-:W-:Y:S01]  /*9fa0*/  F2FP.TF32.F32.PACK_B R3, R3 ;  /* 0x00000003ff03723e */ /* 0x000fe200024050ff */
[----:B-1----:R-:W-:Y:S01]  /*9fb0*/  FMUL R9, R140, R23 ;  /* 0x000000178c097220 */ /* 0x002fe20000400000 */
[----:B------:R-:W-:-:S03]  /*9fc0*/  F2FP.TF32.F32.PACK_B R139, R139 ;  /* 0x0000008bff8b723e */ /* 0x000fc600024050ff */
[----:B------:R0:W-:Y:S01]  /*9fd0*/  @P0 STG.E desc[UR50][R6.64+0x360], R3 ;  /* 0x0003600306000986 */ /* 0x0001e2000c101932 */
[----:B------:R-:W-:Y:S02]  /*9fe0*/  F2FP.TF32.F32.PACK_B R141, R141 ;  /* 0x0000008dff8d723e */ /* 0x000fe400024050ff */
[----:B------:R-:W-:Y:S01]  /*9ff0*/  F2FP.TF32.F32.PACK_B R9, R9 ;  /* 0x00000009ff09723e */ /* 0x000fe200024050ff */
[----:B------:R-:W-:Y:S01]  /*a000*/  @P4 STG.E desc[UR50][R6.64+0x364], R135 ;  /* 0x0003648706004986 */ /* 0x000fe2000c101932 */
[C---:B------:R-:W-:Y:S02]  /*a010*/  ISETP.GT.AND P4, PT, R0.reuse, 0xe8, PT ;  /* 0x000000e80000780c */ /* 0x040fe40003f84270 */
[----:B------:R-:W-:Y:S01]  /*a020*/  F2FP.TF32.F32.PACK_B R143, R143 ;  /* 0x0000008fff8f723e */ /* 0x000fe200024050ff */
[----:B------:R1:W-:Y:S01]  /*a030*/  @P5 STG.E desc[UR50][R4.64+0x380], R11 ;  /* 0x0003800b04005986 */ /* 0x0003e2000c101932 */
[----:B------:R-:W-:Y:S02]  /*a040*/  ISETP.GT.AND P5, PT, R0, 0xe9, PT ;  /* 0x000000e90000780c */ /* 0x000fe40003fa4270 */
[----:B------:R-:W-:Y:S01]  /*a050*/  F2FP.TF32.F32.PACK_B R145, R145 ;  /* 0x00000091ff91723e */ /* 0x000fe200024050ff */
[----:B------:R-:W-:Y:S01]  /*a060*/  @P3 STG.E desc[UR50][R4.64+0x384], R137 ;  /* 0x0003848904003986 */ /* 0x000fe2000c101932 */
[----:B------:R-:W-:Y:S01]  /*a070*/  ISETP.GT.AND P3, PT, R2, 0x8, P2 ;  /* 0x000000080200780c */ /* 0x000fe20001764270 */
[----:B0-----:R-:W-:Y:S01]  /*a080*/  FMUL R3, R138, R23 ;  /* 0x000000178a037220 */ /* 0x001fe20000400000 */
[----:B------:R-:W-:-:S02]  /*a090*/  ISETP.GT.AND P2, PT, R2, RZ, P4 ;  /* 0x000000ff0200720c */ /* 0x000fc40002744270 */
[C---:B------:R-:W-:Y:S02]  /*a0a0*/  ISETP.GT.AND P0, PT, R2.reuse, RZ, P5 ;  /* 0x000000ff0200720c */ /* 0x040fe40002f04270 */
[----:B------:R-:W-:Y:S01]  /*a0b0*/  ISETP.GT.AND P4, PT, R2, 0x8, P4 ;  /* 0x000000080200780c */ /* 0x000fe20002784270 */
[----:B-1----:R-:W-:Y:S01]  /*a0c0*/  FMUL R11, R142, R23 ;  /* 0x000000178e0b7220 */ /* 0x002fe20000400000 */
[----:B------:R-:W-:Y:S02]  /*a0d0*/  ISETP.GT.AND P5, PT, R2, 0x8, P5 ;  /* 0x000000080200780c */ /* 0x000fe40002fa4270 */
[----:B------:R-:W-:Y:S02]  /*a0e0*/  F2FP.TF32.F32.PACK_B R3, R3 ;  /* 0x00000003ff03723e */ /* 0x000fe400024050ff */
[----:B------:R-:W-:Y:S02]  /*a0f0*/  F2FP.TF32.F32.PACK_B R11, R11 ;  /* 0x0000000bff0b723e */ /* 0x000fe400024050ff */
[----:B------:R-:W-:Y:S01]  /*a100*/  F2FP.TF32.F32.PACK_B R147, R147 ;  /* 0x00000093ff93723e */ /* 0x000fe200024050ff */
[----:B------:R0:W-:Y:S01]  /*a110*/  @P1 STG.E desc[UR50][R6.64+0x380], R3 ;  /* 0x0003800306001986 */ /* 0x0001e2000c101932 */
[----:B------:R-:W-:-:S02]  /*a120*/  ISETP.GT.AND P1, PT, R0, 0xf8, PT ;  /* 0x000000f80000780c */ /* 0x000fc40003f24270 */
        /* <DEDUP_REMOVED lines=8> */
[----:B0-----:R-:W-:Y:S01]  /*a1b0*/  FMUL R3, R144, R23 ;  /* 0x0000001790037220 */ /* 0x001fe20000400000 */
[----:B------:R-:W-:-:S02]  /*a1c0*/  ISETP.GT.AND P0, PT, R0, 0xf9, PT ;  /* 0x000000f90000780c */ /* 0x000fc40003f04270 */
[----:B------:R0:W-:Y:S01]  /*a1d0*/  @P4 STG.E desc[UR50][R6.64+0x3a0], R11 ;  /* 0x0003a00b06004986 */ /* 0x0001e2000c101932 */
[C---:B------:R-:W-:Y:S02]  /*a1e0*/  ISETP.GT.AND P4, PT, R2.reuse, RZ, P2 ;  /* 0x000000ff0200720c */ /* 0x040fe40001784270 */
[----:B------:R-:W-:Y:S01]  /*a1f0*/  F2FP.TF32.F32.PACK_B R3, R3 ;  /* 0x00000003ff03723e */ /* 0x000fe200024050ff */
[----:B------:R-:W-:Y:S01]  /*a200*/  @P5 STG.E desc[UR50][R6.64+0x3a4], R143 ;  /* 0x0003a48f06005986 */ /* 0x000fe2000c101932 */
[----:B------:R-:W-:Y:S01]  /*a210*/  ISETP.GT.AND P5, PT, R2, RZ, P3 ;  /* 0x000000ff0200720c */ /* 0x000fe20001fa4270 */
[----:B-1----:R-:W-:Y:S01]  /*a220*/  FMUL R9, R146, R23 ;  /* 0x0000001792097220 */ /* 0x002fe20000400000 */
[C---:B------:R-:W-:Y:S02]  /*a230*/  ISETP.GT.AND P3, PT, R2.reuse, 0x8, P3 ;  /* 0x000000080200780c */ /* 0x040fe40001f64270 */
[----:B------:R-:W-:Y:S02]  /*a240*/  ISETP.GT.AND P2, PT, R2, 0x8, P2 ;  /* 0x000000080200780c */ /* 0x000fe40001744270 */
[----:B------:R-:W-:Y:S01]  /*a250*/  F2FP.TF32.F32.PACK_B R9, R9 ;  /* 0x00000009ff09723e */ /* 0x000fe200024050ff */
[----:B0-----:R-:W-:-:S05]  /*a260*/  FMUL R11, R150, R23 ;  /* 0x00000017960b7220 */ /* 0x001fca0000400000 */
[----:B------:R-:W-:Y:S01]  /*a270*/  F2FP.TF32.F32.PACK_B R11, R11 ;  /* 0x0000000bff0b723e */ /* 0x000fe200024050ff */
[----:B------:R0:W-:Y:S01]  /*a280*/  @P5 STG.E desc[UR50][R4.64+0x3c0], R3 ;  /* 0x0003c00304005986 */ /* 0x0001e2000c101932 */
[C---:B------:R-:W-:Y:S02]  /*a290*/  ISETP.GT.AND P5, PT, R2.reuse, RZ, P1 ;  /* 0x000000ff0200720c */ /* 0x040fe40000fa4270 */
[C---:B------:R-:W-:Y:S01]  /*a2a0*/  ISETP.GT.AND P1, PT, R2.reuse, 0x8, P1 ;  /* 0x000000080200780c */ /* 0x040fe20000f24270 */
[----:B------:R-:W-:Y:S01]  /*a2b0*/  @P4 STG.E desc[UR50][R4.64+0x3c4], R145 ;  /* 0x0003c49104004986 */ /* 0x000fe2000c101932 */
[C---:B------:R-:W-:Y:S02]  /*a2c0*/  ISETP.GT.AND P4, PT, R2.reuse, RZ, P0 ;  /* 0x000000ff0200720c */ /* 0x040fe40000784270 */
[----:B------:R-:W-:Y:S01]  /*a2d0*/  ISETP.GT.AND P0, PT, R2, 0x8, P0 ;  /* 0x000000080200780c */ /* 0x000fe20000704270 */
[----:B------:R-:W-:Y:S02]  /*a2e0*/  @P3 IMAD.MOV.U32 R2, RZ, RZ, R6 ;  /* 0x000000ffff023224 */ /* 0x000fe400078e0006 */
[----:B0-----:R-:W-:-:S05]  /*a2f0*/  @P3 IMAD.MOV.U32 R3, RZ, RZ, R7 ;  /* 0x000000ffff033224 */ /* 0x001fca00078e0007 */
[----:B------:R0:W-:Y:S02]  /*a300*/  @P3 STG.E desc[UR50][R2.64+0x3c0], R9 ;  /* 0x0003c00902003986 */ /* 0x0001e4000c101932 */
[----:B0-----:R-:W-:Y:S02]  /*a310*/  @P2 IMAD.MOV.U32 R2, RZ, RZ, R6 ;  /* 0x000000ffff022224 */ /* 0x001fe400078e0006 */
[----:B------:R-:W-:-:S05]  /*a320*/  @P2 IMAD.MOV.U32 R3, RZ, RZ, R7 ;  /* 0x000000ffff032224 */ /* 0x000fca00078e0007 */
[----:B------:R0:W-:Y:S02]  /*a330*/  @P2 STG.E desc[UR50][R2.64+0x3c4], R147 ;  /* 0x0003c49302002986 */ /* 0x0001e4000c101932 */
[----:B0-----:R-:W-:Y:S02]  /*a340*/  @P5 IMAD.MOV.U32 R2, RZ, RZ, R4 ;  /* 0x000000ffff025224 */ /* 0x001fe400078e0004 */
[----:B------:R-:W-:-:S05]  /*a350*/  @P5 IMAD.MOV.U32 R3, RZ, RZ, R5 ;  /* 0x000000ffff035224 */ /* 0x000fca00078e0005 */
[----:B------:R0:W-:Y:S04]  /*a360*/  @P5 STG.E desc[UR50][R2.64+0x3e0], R13 ;  /* 0x0003e00d02005986 */ /* 0x0001e8000c101932 */
[----:B------:R1:W-:Y:S01]  /*a370*/  @P4 STG.E desc[UR50][R4.64+0x3e4], R149 ;  /* 0x0003e49504004986 */ /* 0x0003e2000c101932 */
[----:B0-----:R-:W-:Y:S02]  /*a380*/  @P1 IMAD.MOV.U32 R2, RZ, RZ, R6 ;  /* 0x000000ffff021224 */ /* 0x001fe400078e0006 */
[----:B------:R-:W-:-:S05]  /*a390*/  @P1 IMAD.MOV.U32 R3, RZ, RZ, R7 ;  /* 0x000000ffff031224 */ /* 0x000fca00078e0007 */
[----:B------:R1:W-:Y:S04]  /*a3a0*/  @P1 STG.E desc[UR50][R2.64+0x3e0], R11 ;  /* 0x0003e00b02001986 */ /* 0x0003e8000c101932 */
[----:B------:R1:W-:Y:S02]  /*a3b0*/  @P0 STG.E desc[UR50][R6.64+0x3e4], R151 ;  /* 0x0003e49706000986 */ /* 0x0003e4000c101932 */
.L_x_289:
[----:B------:R-:W-:Y:S05]  /*a3c0*/  BSYNC B0 ;  /* 0x0000000000007941 */ /* 0x000fea0003800000 */
.L_x_35:
[----:B-1----:R-:W-:Y:S01]  /*a3d0*/  IMAD.U32 R2, RZ, RZ, UR38 ;  /* 0x00000026ff027e24 */ /* 0x002fe2000f8e00ff */
[----:B------:R-:W-:Y:S01]  /*a3e0*/  ULDC.64 UR4, c[0x0][0x650] ;  /* 0x0001940000047ab9 */ /* 0x000fe20000000a00 */
[----:B------:R-:W-:Y:S01]  /*a3f0*/  IMAD.U32 R0, RZ, RZ, UR41 ;  /* 0x00000029ff007e24 */ /* 0x000fe2000f8e00ff */
[----:B------:R1:W-:Y:S01]  /*a400*/  SYNCS.ARRIVE.TRANS64.A1T0 RZ, [R159+UR46], RZ ;  /* 0x000000ff9fff79a7 */ /* 0x0003e2000810002e */
[----:B0-----:R-:W-:Y:S01]  /*a410*/  IMAD.U32 R3, RZ, RZ, UR39 ;  /* 0x00000027ff037e24 */ /* 0x001fe2000f8e00ff */
[C---:B------:R-:W-:Y:S01]  /*a420*/  LEA R16, P0, R2.reuse, R16, 0x1 ;  /* 0x0000001002107211 */ /* 0x040fe200078008ff */
[----:B-----5:R-:W-:Y:S02]  /*a430*/  IMAD.MOV.U32 R18, RZ, RZ, -0x1 ;  /* 0xffffffffff127424 */ /* 0x020fe400078e00ff */
[----:B------:R-:W-:Y:S01]  /*a440*/  IMAD.MOV.U32 R19, RZ, RZ, -0x1 ;  /* 0xffffffffff137424 */ /* 0x000fe200078e00ff */
[----:B------:R-:W-:Y:S01]  /*a450*/  LEA.HI.X R17, R2, R17, R0, 0x1, P0 ;  /* 0x0000001102117211 */ /* 0x000fe200000f0c00 */
[----:B------:R-:W-:Y:S01]  /*a460*/  IMAD.MOV.U32 R2, RZ, RZ, -0x1 ;  /* 0xffffffffff027424 */ /* 0x000fe200078e00ff */
[----:B------:R-:W-:-:S02]  /*a470*/  ISETP.GE.U32.AND P0, PT, R16, UR4, PT ;  /* 0x0000000410007c0c */ /* 0x000fc4000bf06070 */
[----:B------:R-:W-:Y:S02]  /*a480*/  PRMT R0, RZ, 0x7610, R0 ;  /* 0x00007610ff007816 */ /* 0x000fe40000000000 */
[----:B------:R-:W-:-:S13]  /*a490*/  ISETP.GE.U32.AND.EX P0, PT, R17, UR5, PT, P0 ;  /* 0x0000000511007c0c */ /* 0x000fda000bf06100 */
[----:B-1----:R-:W-:Y:S05]  /*a4a0*/  @P0 BRA `(.L_x_290) ;  /* 0x00000004008c0947 */ /* 0x002fea0003800000 */
[----:B------:R-:W0:Y:S01]  /*a4b0*/  S2UR UR7, SR_CTAID.X ;  /* 0x00000000000779c3 */ /* 0x000e220000002500 */
[----:B------:R-:W-:Y:S01]  /*a4c0*/  ULDC.64 UR4, c[0x0][0x628] ;  /* 0x00018a0000047ab9 */ /* 0x000fe20000000a00 */
[----:B------:R-:W-:Y:S01]  /*a4d0*/  ULDC UR6, c[0x0][0x150] ;  /* 0x0000540000067ab9 */ /* 0x000fe20000000800 */
[----:B------:R-:W-:Y:S01]  /*a4e0*/  ISETP.NE.U32.AND P0, PT, RZ, UR4, PT ;  /* 0x00000004ff007c0c */ /* 0x000fe2000bf05070 */
[----:B------:R-:W-:Y:S01]  /*a4f0*/  ULDC UR15, c[0x0][0x630] ;  /* 0x00018c00000f7ab9 */ /* 0x000fe20000000800 */
[C---:B------:R-:W-:Y:S01]  /*a500*/  R2UR UR16, R16.reuse ;  /* 0x00000000101072ca */ /* 0x040fe200000e0000 */
[----:B------:R-:W-:Y:S01]  /*a510*/  ULDC UR18, c[0x0][0x154] ;  /* 0x0000550000127ab9 */ /* 0x000fe20000000800 */
[----:B------:R-:W-:Y:S01]  /*a520*/  ISETP.NE.AND.EX P0, PT, RZ, UR5, PT, P0 ;  /* 0x00000005ff007c0c */ /* 0x000fe2000bf05300 */
[----:B------:R-:W1:Y:S01]  /*a530*/  S2UR UR19, SR_CTAID.Y ;  /* 0x00000000001379c3 */ /* 0x000e620000002600 */
[----:B------:R-:W-:Y:S02]  /*a540*/  R2UR UR17, R17 ;  /* 0x00000000111172ca */ /* 0x000fe400000e0000 */
[----:B------:R-:W-:-:S02]  /*a550*/  R2UR UR12, R16 ;  /* 0x00000000100c72ca */ /* 0x000fc400000e0000 */
[----:B------:R-:W-:Y:S02]  /*a560*/  R2UR UR13, R17 ;  /* 0x00000000110d72ca */ /* 0x000fe400000e0000 */
[----:B0-----:R-:W-:-:S05]  /*a570*/  I2FP.F32.U32 R0, UR7 ;  /* 0x0000000700007c45 */ /* 0x001fca0008201000 */
[----:B------:R-:W-:-:S04]  /*a580*/  FMUL R0, R0, UR6 ;  /* 0x0000000600007c20 */ /* 0x000fc80008400000 */
[----:B------:R0:W0:Y:S01]  /*a590*/  F2I.U32.TRUNC.NTZ R2, R0 ;  /* 0x0000000000027305 */ /* 0x000022000020f000 */
[----:B-1----:R-:W-:Y:S05]  /*a5a0*/  @!P0 BRA `(.L_x_291) ;  /* 0x0000000000308947 */ /* 0x002fea0003800000 */
        /* <DEDUP_REMOVED lines=12> */
.L_x_291:
[----:B------:R-:W-:Y:S01]  /*a670*/  USHF.R.U64 UR6, UR12, UR15, UR13 ;  /* 0x0000000f0c067299 */ /* 0x000fe2000800120d */
[----:B0-----:R-:W-:Y:S01]  /*a680*/  I2FP.F32.U32 R0, UR19 ;  /* 0x0000001300007c45 */ /* 0x001fe20008201000 */
[----:B------:R-:W-:Y:S01]  /*a690*/  USHF.R.U32.HI UR4, URZ, UR15, UR13 ;  /* 0x0000000f3f047299 */ /* 0x000fe2000801160d */
[----:B------:R-:W-:Y:S01]  /*a6a0*/  R2UR UR14, R2 ;  /* 0x00000000020e72ca */ /* 0x000fe200000e0000 */
[----:B------:R-:W-:Y:S02]  /*a6b0*/  UIADD3 UR9, UP0, URZ, -UR6, URZ ;  /* 0x800000063f097290 */ /* 0x000fe4000ff1e03f */
[----:B------:R-:W-:Y:S01]  /*a6c0*/  FMUL R0, R0, UR18 ;  /* 0x0000001200007c20 */ /* 0x000fe20008400000 */
[----:B------:R-:W-:Y:S01]  /*a6d0*/  ULDC.64 UR12, c[0x0][0x620] ;  /* 0x00018800000c7ab9 */ /* 0x000fe20000000a00 */
[----:B------:R-:W-:Y:S01]  /*a6e0*/  UIADD3.X UR4, URZ, ~UR4, URZ, UP0, !UPT ;  /* 0x800000043f047290 */ /* 0x000fe200087fe43f */
[----:B------:R-:W-:Y:S01]  /*a6f0*/  UMOV UR10, UR16 ;  /* 0x00000010000a7c82 */ /* 0x000fe20008000000 */
[----:B------:R-:W-:-:S02]  /*a700*/  UMOV UR11, UR17 ;  /* 0x00000011000b7c82 */ /* 0x000fc40008000000 */
[----:B------:R-:W0:Y:S01]  /*a710*/  F2I.U32.TRUNC.NTZ R0, R0 ;  /* 0x0000000000007305 */ /* 0x000e22000020f000 */
[----:B------:R-:W-:Y:S02]  /*a720*/  UIMAD UR4, UR4, UR12, URZ ;  /* 0x0000000c040472a4 */ /* 0x000fe4000f8e023f */
[----:B------:R-:W-:Y:S02]  /*a730*/  UIMAD.WIDE.U32 UR10, UR9, UR12, UR10 ;  /* 0x0000000c090a72a5 */ /* 0x000fe4000f8e000a */
[----:B------:R-:W-:Y:S01]  /*a740*/  UIMAD UR9, UR9, UR13, UR4 ;  /* 0x0000000d090972a4 */ /* 0x000fe2000f8e0204 */
[----:B------:R-:W-:Y:S01]  /*a750*/  ULDC UR22, c[0x0][0x658] ;  /* 0x0001960000167ab9 */ /* 0x000fe20000000800 */
[----:B------:R-:W-:Y:S02]  /*a760*/  UMOV UR12, 0xffffffff ;  /* 0xffffffff000c7882 */ /* 0x000fe40000000000 */
[----:B------:R-:W-:Y:S01]  /*a770*/  UIADD3 UR11, UR11, UR9, URZ ;  /* 0x000000090b0b7290 */ /* 0x000fe2000fffe03f */
[----:B------:R-:W-:Y:S01]  /*a780*/  ULDC UR13, c[0x0][0x618] ;  /* 0x00018600000d7ab9 */ /* 0x000fe20000000800 */
[----:B------:R-:W-:Y:S01]  /*a790*/  ULDC.64 UR4, c[0x0][0x640] ;  /* 0x0001900000047ab9 */ /* 0x000fe20000000a00 */
[----:B------:R-:W-:Y:S01]  /*a7a0*/  USHF.L.U32 UR18, UR12, UR22, URZ ;  /* 0x000000160c127299 */ /* 0x000fe2000800063f */
[----:B------:R-:W-:Y:S01]  /*a7b0*/  ISETP.NE.U32.AND P0, PT, RZ, UR4, PT ;  /* 0x00000004ff007c0c */ /* 0x000fe2000bf05070 */
[----:B------:R-:W-:Y:S01]  /*a7c0*/  USHF.R.U64 UR12, UR10, UR13, UR11 ;  /* 0x0000000d0a0c7299 */ /* 0x000fe2000800120b */
[----:B0-----:R-:W-:Y:S01]  /*a7d0*/  R2UR UR16, R0 ;  /* 0x00000000001072ca */ /* 0x001fe200000e0000 */
[----:B------:R-:W-:Y:S01]  /*a7e0*/  USHF.R.U32.HI UR10, URZ, UR13, UR11 ;  /* 0x0000000d3f0a7299 */ /* 0x000fe2000801160b */
[----:B------:R-:W-:Y:S01]  /*a7f0*/  ISETP.NE.AND.EX P0, PT, RZ, UR5, PT, P0 ;  /* 0x00000005ff007c0c */ /* 0x000fe2000bf05300 */
[----:B------:R-:W-:Y:S01]  /*a800*/  ULDC UR17, c[0x0][0x608] ;  /* 0x0001820000117ab9 */ /* 0x000fe20000000800 */
[----:B------:R-:W-:-:S02]  /*a810*/  ULOP3.LUT UR23, URZ, UR18, URZ, 0x33, !UPT ;  /* 0x000000123f177292 */ /* 0x000fc4000f8e333f */
[----:B------:R-:W-:Y:S02]  /*a820*/  USHF.R.U64 UR18, UR12, UR17, UR10 ;  /* 0x000000110c127299 */ /* 0x000fe4000800120a */
[----:B------:R-:W-:Y:S01]  /*a830*/  USHF.R.U32.HI UR10, URZ, UR17, UR10 ;  /* 0x000000113f0a7299 */ /* 0x000fe2000801160a */
[----:B------:R-:W-:Y:S01]  /*a840*/  UMOV UR20, 0x1 ;  /* 0x0000000100147882 */ /* 0x000fe20000000000 */
[----:B------:R-:W-:Y:S02]  /*a850*/  UIADD3 UR14, -UR14, URZ, URZ ;  /* 0x0000003f0e0e7290 */ /* 0x000fe4000fffe13f */
[----:B------:R-:W-:Y:S02]  /*a860*/  USHF.L.U32 UR13, UR20, UR22, URZ ;  /* 0x00000016140d7299 */ /* 0x000fe4000800063f */
[----:B------:R-:W-:Y:S01]  /*a870*/  USHF.R.U64 UR20, UR18, UR22, UR10 ;  /* 0x0000001612147299 */ /* 0x000fe2000800120a */
[----:B------:R-:W-:Y:S01]  /*a880*/  ULDC UR15, c[0x0][0x144] ;  /* 0x00005100000f7ab9 */ /* 0x000fe20000000800 */
[----:B------:R-:W-:Y:S01]  /*a890*/  ULDC UR8, c[0x0][0x600] ;  /* 0x0001800000087ab9 */ /* 0x000fe20000000800 */
[----:B------:R-:W-:-:S02]  /*a8a0*/  UIADD3 UR21, -UR16, URZ, URZ ;  /* 0x0000003f10157290 */ /* 0x000fc4000fffe13f */
[----:B------:R-:W-:Y:S02]  /*a8b0*/  USHF.R.U32.HI UR17, URZ, UR22, UR10 ;  /* 0x000000163f117299 */ /* 0x000fe4000801160a */
[----:B------:R-:W-:Y:S02]  /*a8c0*/  UIADD3 UR9, UR8, -0x1, URZ ;  /* 0xffffffff08097890 */ /* 0x000fe4000fffe03f */
[----:B------:R-:W-:Y:S01]  /*a8d0*/  UIMAD UR22, UR15, UR14, UR7 ;  /* 0x0000000e0f1672a4 */ /* 0x000fe2000f8e0207 */
[----:B------:R-:W-:Y:S01]  /*a8e0*/  ULDC UR26, c[0x0][0x148] ;  /* 0x00005200001a7ab9 */ /* 0x000fe20000000800 */
[----:B------:R-:W-:Y:S01]  /*a8f0*/  ULDC UR24, c[0x0][0x648] ;  /* 0x0001920000187ab9 */ /* 0x000fe20000000800 */
[----:B------:R-:W-:Y:S01]  /*a900*/  ULDC UR25, c[0x0][0x638] ;  /* 0x00018e0000197ab9 */ /* 0x000fe20000000800 */
        /* <DEDUP_REMOVED lines=12> */
.L_x_292:
[----:B------:R-:W-:Y:S01]  /*a9d0*/  UISETP.NE.AND UP0, UPT, UR40, URZ, UPT ;  /* 0x0000003f2800728c */ /* 0x000fe2000bf05270 */
[----:B------:R-:W-:Y:S01]  /*a9e0*/  IMAD.MOV.U32 R0, RZ, RZ, 0x1 ;  /* 0x00000001ff007424 */ /* 0x000fe200078e00ff */
[----:B------:R-:W-:Y:S01]  /*a9f0*/  USHF.R.U64 UR4, UR16, UR24, UR17 ;  /* 0x0000001810047299 */ /* 0x000fe20008001211 */
[----:B------:R-:W-:Y:S01]  /*aa00*/  IMAD.U32 R19, RZ, RZ, UR6 ;  /* 0x00000006ff137e24 */ /* 0x000fe2000f8e00ff */
[----:B------:R-:W-:Y:S02]  /*aa10*/  ULOP3.LUT UR18, UR18, UR23, URZ, 0xc0, !UPT ;  /* 0x0000001712127292 */ /* 0x000fe4000f8ec03f */
[----:B------:R-:W-:Y:S02]  /*aa20*/  UIADD3 UR5, -UR4, URZ, URZ ;  /* 0x0000003f04057290 */ /* 0x000fe4000fffe13f */
[----:B------:R-:W-:Y:S02]  /*aa30*/  ULOP3.LUT UR9, UR12, UR9, URZ, 0xc0, !UPT ;  /* 0x000000090c097292 */ /* 0x000fe4000f8ec03f */
[----:B------:R-:W-:-:S02]  /*aa40*/  UIMAD UR4, UR13, UR4, UR18 ;  /* 0x000000040d0472a4 */ /* 0x000fc4000f8e0212 */
[----:B------:R-:W-:Y:S02]  /*aa50*/  @UP0 UIMAD UR22, UR26, UR21, UR19 ;  /* 0x000000151a1602a4 */ /* 0x000fe4000f8e0213 */
[----:B------:R-:W-:Y:S01]  /*aa60*/  UIMAD UR5, UR5, UR25, UR20 ;  /* 0x00000019050572a4 */ /* 0x000fe2000f8e0214 */
[----:B------:R-:W-:Y:S02]  /*aa70*/  ULDC UR7, c[0x0][0x610] ;  /* 0x0001840000077ab9 */ /* 0x000fe40000000800 */
[----:B------:R-:W-:Y:S02]  /*aa80*/  UIMAD UR4, UR4, UR7, UR22 ;  /* 0x00000007040472a4 */ /* 0x000fe4000f8e0216 */
[----:B------:R-:W-:-:S04]  /*aa90*/  UIMAD UR5, UR5, UR8, UR9 ;  /* 0x00000008050572a4 */ /* 0x000fc8000f8e0209 */
[----:B------:R-:W-:Y:S02]  /*aaa0*/  USEL UR7, UR5, UR4, !UP0 ;  /* 0x0000000405077287 */ /* 0x000fe4000c000000 */
[----:B------:R-:W-:-:S04]  /*aab0*/  USEL UR4, UR4, UR5, !UP0 ;  /* 0x0000000504047287 */ /* 0x000fc8000c000000 */
[----:B------:R-:W-:Y:S02]  /*aac0*/  IMAD.U32 R2, RZ, RZ, UR7 ;  /* 0x00000007ff027e24 */ /* 0x000fe4000f8e00ff */
[----:B------:R-:W-:-:S07]  /*aad0*/  IMAD.U32 R18, RZ, RZ, UR4 ;  /* 0x00000004ff127e24 */ /* 0x000fce000f8e00ff */
.L_x_290:
[----:B------:R-:W-:Y:S02]  /*aae0*/  LOP3.LUT P0, RZ, R0, 0xff, RZ, 0xc0, !PT ;  /* 0x000000ff00ff7812 */ /* 0x000fe4000780c0ff */
[----:B------:R-:W-:-:S11]  /*aaf0*/  LOP3.LUT R172, R172, 0x1, RZ, 0x3c, !PT ;  /* 0x00000001acac7812 */ /* 0x000fd600078e3cff */
[----:B------:R-:W-:Y:S05]  /*ab00*/  @P0 BRA `(.L_x_293) ;  /* 0xffffff6800f00947 */ /* 0x000fea000383ffff */
[----:B------:R-:W-:Y:S05]  /*ab10*/  EXIT ;  /* 0x000000000000794d */ /* 0x000fea0003800000 */
.L_x_16:
[----:B------:R-:W-:-:S08]  /*ab20*/  ISETP.NE.AND P0, PT, RZ, UR6, PT ;  /* 0x00000006ff007c0c */ /* 0x000fd0000bf05270 */
[----:B-----5:R-:W0:-:S00]  /*ab30*/  USETMAXREG.DEALLOC.CTAPOOL 0x28 ;  /* 0x00000028000079c8 */ /* 0x020e0000080e0500 */
[----:B------:R-:W-:Y:S05]  /*ab40*/  @P0 EXIT ;  /* 0x000000000000094d */ /* 0x000fea0003800000 */
[----:B0-----:R-:W-:Y:S01]  /*ab50*/  LOP3.LUT P0, RZ, R0, 0xff, RZ, 0xc0, !PT ;  /* 0x000000ff00ff7812 */ /* 0x001fe2000780c0ff */
[----:B------:R-:W-:Y:S02]  /*ab60*/  IMAD.MOV.U32 R8, RZ, RZ, 0x1 ;  /* 0x00000001ff087424 */ /* 0x000fe400078e00ff */
[----:B------:R-:W-:-:S10]  /*ab70*/  IMAD.MOV.U32 R0, RZ, RZ, RZ ;  /* 0x000000ffff007224 */ /* 0x000fd400078e00ff */
[----:B------:R-:W-:Y:S05]  /*ab80*/  @!P0 BRA `(.L_x_294) ;  /* 0x0000000c00648947 */ /* 0x000fea0003800000 */
[----:B------:R-:W0:Y:S01]  /*ab90*/  S2UR UR8, SR_CgaCtaId ;  /* 0x00000000000879c3 */ /* 0x000e220000008800 */
[----:B------:R-:W-:Y:S01]  /*aba0*/  LOP3.LUT P0, RZ, R3, 0x1f, RZ, 0xc0, !PT ;  /* 0x0000001f03ff7812 */ /* 0x000fe2000780c0ff */
[----:B------:R-:W-:Y:S01]  /*abb0*/  ULDC UR5, c[0x0][0x658] ;  /* 0x0001960000057ab9 */ /* 0x000fe20000000800 */
[----:B------:R-:W-:Y:S01]  /*abc0*/  UMOV UR6, 0xffffffff ;  /* 0xffffffff00067882 */ /* 0x000fe20000000000 */
[----:B------:R-:W-:Y:S01]  /*abd0*/  BSSY B0, `(.L_x_294) ;  /* 0x00000d4000007945 */ /* 0x000fe20003800000 */
[----:B------:R-:W-:Y:S01]  /*abe0*/  USHF.L.U32 UR6, UR6, UR5, URZ ;  /* 0x0000000506067299 */ /* 0x000fe2000800063f */
[C---:B------:R-:W-:Y:S01]  /*abf0*/  ISETP.NE.AND P3, PT, R4.reuse, RZ, PT ;  /* 0x000000ff0400720c */ /* 0x040fe20003f65270 */
[----:B------:R-:W-:Y:S01]  /*ac00*/  IMAD.MOV.U32 R10, RZ, RZ, 0x1 ;  /* 0x00000001ff0a7424 */ /* 0x000fe200078e00ff */
[----:B------:R-:W-:Y:S01]  /*ac10*/  ISETP.NE.OR P0, PT, R4, RZ, !P0 ;  /* 0x000000ff0400720c */ /* 0x000fe20004705670 */
[----:B------:R-:W-:Y:S01]  /*ac20*/  IMAD.MOV.U32 R8, RZ, RZ, 0x1 ;  /* 0x00000001ff087424 */ /* 0x000fe200078e00ff */
[----:B------:R-:W-:Y:S01]  /*ac30*/  ULDC UR4, c[0x0][0x600] ;  /* 0x0001800000047ab9 */ /* 0x000fe20000000800 */
[----:B------:R-:W-:Y:S01]  /*ac40*/  IMAD.MOV.U32 R0, RZ, RZ, RZ ;  /* 0x000000ffff007224 */ /* 0x000fe200078e00ff */
[----:B------:R-:W-:Y:S01]  /*ac50*/  UMOV UR7, 0x1 ;  /* 0x0000000100077882 */ /* 0x000fe20000000000 */
[----:B------:R-:W-:-:S02]  /*ac60*/  UIADD3 UR21, UR37, 0x1, URZ ;  /* 0x0000000125157890 */ /* 0x000fc4000fffe03f */
[----:B------:R-:W-:Y:S02]  /*ac70*/  ULOP3.LUT UR13, UR42, 0x2, URZ, 0xfc, !UPT ;  /* 0x000000022a0d7892 */ /* 0x000fe4000f8efc3f */
[----:B------:R-:W-:Y:S02]  /*ac80*/  UIADD3 UR4, UR4, -0x1, URZ ;  /* 0xffffffff04047890 */ /* 0x000fe4000fffe03f */
[----:B------:R-:W-:Y:S02]  /*ac90*/  USHF.L.U32 UR5, UR7, UR5, URZ ;  /* 0x0000000507057299 */ /* 0x000fe4000800063f */
[----:B------:R-:W-:Y:S01]  /*aca0*/  ULOP3.LUT UR6, URZ, UR6, URZ, 0x33, !UPT ;  /* 0x000000063f067292 */ /* 0x000fe2000f8e333f */
[----:B------:R-:W-:Y:S01]  /*acb0*/  ULDC.64 UR30, c[0x0][0x198] ;  /* 0x00006600001e7ab9 */ /* 0x000fe20000000a00 */
[----:B0-----:R-:W-:-:S10]  /*acc0*/  IMAD.U32 R9, RZ, RZ, UR8 ;  /* 0x00000008ff097e24 */ /* 0x001fd4000f8e00ff */
.L_x_306:
[----:B------:R-:W-:-:S03]  /*acd0*/  UMOV UR7, 0xffffffff ;  /* 0xffffffff00077882 */ /* 0x000fc60000000000 */
[----:B------:R-:W-:Y:S05]  /*ace0*/  BRA.DIV UR7, `(.L_x_295) ;  /* 0x0000000e07dc7947 */ /* 0x000fea000b800000 */
[----:B------:R-:W-:-:S13]  /*acf0*/  ELECT P6, URZ, PT ;  /* 0x00000000003f782f */ /* 0x000fda00038c0000 */
.L_x_317:
[----:B------:R-:W0:Y:S01]  /*ad00*/  LDC R3, c[0x0][0x28c] ;  /* 0x0000a300ff037b82 */ /* 0x000e220000000800 */
[----:B------:R-:W-:Y:S01]  /*ad10*/  BSSY B1, `(.L_x_296) ;  /* 0x0000049000017945 */ /* 0x000fe20003800000 */
[----:B0-----:R-:W-:-:S13]  /*ad20*/  ISETP.LT.OR P6, PT, R3, 0x1, !P6 ;  /* 0x000000010300780c */ /* 0x001fda00077c1670 */
[----:B------:R-:W-:Y:S05]  /*ad30*/  @P6 BRA `(.L_x_297) ;  /* 0x0000000400186947 */ /* 0x000fea0003800000 */
[----:B------:R-:W-:Y:S02]  /*ad40*/  IMAD R9, R18, 0x4, R9 ;  /* 0x0000000412097824 */ /* 0x000fe400078e0209 */
[----:B------:R-:W-:Y:S02]  /*ad50*/  IMAD.SHL.U32 R7, R2, 0x100, RZ ;  /* 0x0000010002077824 */ /* 0x000fe400078e00ff */
[----:B------:R-:W-:Y:S02]  /*ad60*/  IMAD.MOV.U32 R13, RZ, RZ, RZ ;  /* 0x000000ffff0d7224 */ /* 0x000fe400078e00ff */
[----:B------:R-:W-:Y:S02]  /*ad70*/  IMAD.U32 R14, RZ, RZ, UR21 ;  /* 0x00000015ff0e7e24 */ /* 0x000fe4000f8e00ff */
[----:B------:R-:W-:Y:S02]  /*ad80*/  IMAD.MOV.U32 R2, RZ, RZ, R8 ;  /* 0x000000ffff027224 */ /* 0x000fe400078e0008 */
[----:B------:R-:W-:-:S02]  /*ad90*/  IMAD.MOV.U32 R4, RZ, RZ, R0 ;  /* 0x000000ffff047224 */ /* 0x000fc400078e0000 */
[----:B------:R-:W-:-:S07]  /*ada0*/  IMAD.SHL.U32 R6, R9, 0x10, RZ ;  /* 0x0000001009067824 */ /* 0x000fce00078e00ff */
.L_x_301:
[----:B------:R-:W0:Y:S01]  /*adb0*/  S2UR UR7, SR_CgaCtaId ;  /* 0x00000000000779c3 */ /* 0x000e220000008800 */
[----:B------:R-:W-:Y:S02]  /*adc0*/  MOV R12, 0x400 ;  /* 0x00000400000c7802 */ /* 0x000fe40000000f00 */
[----:B------:R-:W-:-:S05]  /*add0*/  SHF.L.U32 R3, R2, 0x1f, RZ ;  /* 0x0000001f02037819 */ /* 0x000fca00000006ff */
[----:B------:R-:W1:Y:S01]  /*ade0*/  @!P3 LDC R5, c[0x0][0x500] ;  /* 0x00014000ff05bb82 */ /* 0x000e620000000800 */
[----:B0-----:R-:W-:-:S05]  /*adf0*/  IMAD.U32 R9, RZ, RZ, UR7 ;  /* 0x00000007ff097e24 */ /* 0x001fca000f8e00ff */
[----:B------:R-:W-:-:S05]  /*ae00*/  LEA R11, R9, R12, 0x18 ;  /* 0x0000000c090b7211 */ /* 0x000fca00078ec0ff */
[----:B------:R-:W-:-:S04]  /*ae10*/  IMAD R12, R4, 0x8, R11 ;  /* 0x00000008040c7824 */ /* 0x000fc800078e020b */
[----:B------:R-:W0:Y:S02]  /*ae20*/  SYNCS.PHASECHK.TRANS64.TRYWAIT P1, [R12+URZ+0x10], R3 ;  /* 0x000010030c0075a7 */ /* 0x000e24000802017f */
[----:B01----:R-:W-:Y:S05]  /*ae30*/  @!P1 BRA `(.L_x_298) ;  /* 0x0000000c00a89947 */ /* 0x003fea0003800000 */
.L_x_318:
[----:B------:R-:W-:Y:S01]  /*ae40*/  UPRMT UR7, UR13, 0x9910, URZ ;  /* 0x000099100d077896 */ /* 0x000fe2000800003f */
[----:B------:R1:W-:Y:S03]  /*ae50*/  @!P3 SYNCS.ARRIVE.TRANS64 RZ, [R12+URZ], R5 ;  /* 0x000000050cffb9a7 */ /* 0x0003e6000800003f */
[----:B------:R-:W-:-:S06]  /*ae60*/  UISETP.NE.AND UP0, UPT, UR7, 0x2, UPT ;  /* 0x000000020700788c */ /* 0x000fcc000bf05270 */
[----:B------:R-:W-:-:S13]  /*ae70*/  PLOP3.LUT P1, PT, PT, PT, UP0, 0x80, 0x0 ;  /* 0x000000000000781c */ /* 0x000fda0003f2f008 */
[----:B-1----:R-:W-:Y:S05]  /*ae80*/  @P1 BRA `(.L_x_299) ;  /* 0x0000000000041947 */ /* 0x002fea0003800000 */
[----:B------:R-:W-:Y:S01]  /*ae90*/  BPT.TRAP 0x1 ;  /* 0x000000040000795c */ /* 0x000fe20000300000 */
.L_x_299:
[----:B------:R-:W-:Y:S05]  /*aea0*/  @P0 BRA `(.L_x_300) ;  /* 0x0000000000040947 */ /* 0x000fea0003800000 */
[----:B------:R-:W-:Y:S01]  /*aeb0*/  BPT.TRAP 0x1 ;  /* 0x000000040000795c */ /* 0x000fe20000300000 */
.L_x_300:
[----:B0-----:R-:W-:Y:S01]  /*aec0*/  IMAD R3, R4, 0x8, R9 ;  /* 0x0000000804037824 */ /* 0x001fe200078e0209 */
[----:B------:R-:W-:Y:S01]  /*aed0*/  R2UR UR34, R13 ;  /* 0x000000000d2272ca */ /* 0x000fe200000e0000 */
[----:B------:R-:W-:Y:S01]  /*aee0*/  VIADD R14, R14, 0xffffffff ;  /* 0xffffffff0e0e7836 */ /* 0x000fe20000000000 */
[----:B------:R-:W-:Y:S01]  /*aef0*/  R2UR UR33, R12 ;  /* 0x000000000c2172ca */ /* 0x000fe200000e0000 */
[----:B------:R-:W-:Y:S01]  /*af00*/  IMAD.SHL.U32 R3, R3, 0x200, RZ ;  /* 0x0000020003037824 */ /* 0x000fe200078e00ff */
[----:B------:R-:W-:Y:S01]  /*af10*/  R2UR UR36, R19 ;  /* 0x00000000132472ca */ /* 0x000fe200000e0000 */
[----:B------:R-:W-:Y:S01]  /*af20*/  UIADD3 UR14, UP0, UR30, 0xf0, URZ ;  /* 0x000000f01e0e7890 */ /* 0x000fe2000ff1e03f */
[----:B------:R-:W-:Y:S01]  /*af30*/  R2UR UR35, R6 ;  /* 0x00000000062372ca */ /* 0x000fe200000e0000 */
[--C-:B------:R-:W-:Y:S01]  /*af40*/  IMAD R3, R3, 0x4, R11.reuse ;  /* 0x0000000403037824 */ /* 0x100fe200078e020b */
[----:B------:R-:W-:Y:S01]  /*af50*/  R2UR UR19, R7 ;  /* 0x00000000071372ca */ /* 0x000fe200000e0000 */
[----:B------:R-:W-:Y:S01]  /*af60*/  IMAD R11, R4, 0x10000, R11 ;  /* 0x00010000040b7824 */ /* 0x000fe200078e020b */
[----:B------:R-:W-:Y:S01]  /*af70*/  UIADD3 UR44, UP1, UR30, 0x1f0, URZ ;  /* 0x000001f01e2c7890 */ /* 0x000fe2000ff3e03f */
[----:B------:R-:W-:Y:S01]  /*af80*/  ISETP.GT.AND P2, PT, R14, 0x1, PT ;  /* 0x000000010e00780c */ /* 0x000fe20003f44270 */
[----:B------:R-:W-:Y:S01]  /*af90*/  UIADD3.X UR15, URZ, UR31, URZ, UP0, !UPT ;  /* 0x0000001f3f0f7290 */ /* 0x000fe200087fe43f */
[----:B------:R-:W-:Y:S01]  /*afa0*/  R2UR UR24, R3 ;  /* 0x00000000031872ca */ /* 0x000fe200000e0000 */
[----:B------:R-:W-:Y:S01]  /*afb0*/  UIADD3 UR26, UR34, 0x20, URZ ;  /* 0x00000020221a7890 */ /* 0x000fe2000fffe03f */
[----:B------:R-:W-:Y:S01]  /*afc0*/  R2UR UR8, R11 ;  /* 0x000000000b0872ca */ /* 0x000fe200000e0000 */
[----:B------:R-:W-:Y:S01]  /*afd0*/  UIADD3.X UR45, URZ, UR31, URZ, UP1, !UPT ;  /* 0x0000001f3f2d7290 */ /* 0x000fe20008ffe43f */
[----:B------:R-:W-:Y:S01]  /*afe0*/  VIADD R4, R4, 0x1 ;  /* 0x0000000104047836 */ /* 0x000fe20000000000 */
[----:B------:R-:W-:Y:S01]  /*aff0*/  UMOV UR7, 0xf0000 ;  /* 0x000f000000077882 */ /* 0x000fe20000000000 */
[----:B------:R-:W-:Y:S01]  /*b000*/  UMOV UR22, 0x0 ;  /* 0x0000000000167882 */ /* 0x000fe20000000000 */
[----:B------:R-:W-:Y:S01]  /*b010*/  UMOV UR23, 0x10000000 ;  /* 0x1000000000177882 */ /* 0x000fe20000000000 */
[----:B------:R-:W-:Y:S01]  /*b020*/  UMOV UR25, UR33 ;  /* 0x0000002100197c82 */ /* 0x000fe20008000000 */
[----:B------:R-:W-:Y:S01]  /*b030*/  ISETP.NE.AND P1, PT, R4, 0x2, PT ;  /* 0x000000020400780c */ /* 0x000fe20003f25270 */
[----:B------:R-:W-:Y:S01]  /*b040*/  UMOV UR28, UR36 ;  /* 0x00000024001c7c82 */ /* 0x000fe20008000000 */
[----:B------:R-:W-:Y:S01]  /*b050*/  UMOV UR27, UR35 ;  /* 0x00000023001b7c82 */ /* 0x000fe20008000000 */
[----:B------:R-:W-:Y:S01]  /*b060*/  UMOV UR17, UR33 ;  /* 0x0000002100117c82 */ /* 0x000fe20008000000 */
[----:B------:R-:W-:Y:S01]  /*b070*/  UIADD3 UR32, UR24, 0x100, URZ ;  /* 0x0000010018207890 */ /* 0x000fe2000fffe03f */
[----:B------:R-:W-:Y:S01]  /*b080*/  SEL R3, RZ, 0x1, P1 ;  /* 0x00000001ff037807 */ /* 0x000fe20000800000 */
[----:B------:R-:W-:Y:S01]  /*b090*/  UIADD3 UR24, UR24, 0x2100, URZ ;  /* 0x0000210018187890 */ /* 0x000fe2000fffe03f */
[----:B------:R-:W-:Y:S01]  /*b0a0*/  VIADD R13, R13, 0x40 ;  /* 0x000000400d0d7836 */ /* 0x000fe20000000000 */
[----:B------:R-:W-:Y:S01]  /*b0b0*/  UIADD3 UR16, UR8, 0x8100, URZ ;  /* 0x0000810008107890 */ /* 0x000fe2000fffe03f */
[----:B------:R-:W-:Y:S01]  /*b0c0*/  LOP3.LUT R2, R2, R3, RZ, 0x3c, !PT ;  /* 0x0000000302027212 */ /* 0x000fe200078e3cff */
[----:B------:R-:W-:Y:S01]  /*b0d0*/  UIADD3 UR8, UR8, 0x10100, URZ ;  /* 0x0001010008087890 */ /* 0x000fe2000fffe03f */
[----:B------:R-:W-:Y:S01]  /*b0e0*/  SEL R4, R4, RZ, P1 ;  /* 0x000000ff04047207 */ /* 0x000fe20000800000 */
[----:B------:R-:W-:Y:S01]  /*b0f0*/  UMOV UR18, UR34 ;  /* 0x0000002200127c82 */ /* 0x000fe20008000000 */
[----:B------:R-:W-:Y:S01]  /*b100*/  UMOV UR20, UR36 ;  /* 0x0000002400147c82 */ /* 0x000fe20008000000 */
[----:B------:R0:W-:Y:S01]  /*b110*/  UTMALDG.3D.MULTICAST [UR32], [UR14], UR7, desc[UR22] ;  /* 0x000016200e0073b4 */ /* 0x0001e20008011807 */
[----:B------:R-:W-:Y:S01]  /*b120*/  UMOV UR9, UR33 ;  /* 0x0000002100097c82 */ /* 0x000fe20008000000 */
[----:B------:R-:W-:Y:S01]  /*b130*/  UMOV UR11, UR19 ;  /* 0x00000013000b7c82 */ /* 0x000fe20008000000 */
[----:B------:R-:W-:Y:S01]  /*b140*/  UMOV UR12, UR36 ;  /* 0x00000024000c7c82 */ /* 0x000fe20008000000 */
[----:B------:R-:W-:Y:S01]  /*b150*/  UMOV UR10, UR26 ;  /* 0x0000001a000a7c82 */ /* 0x000fe20008000000 */
[----:B------:R0:W-:Y:S01]  /*b160*/  UTMALDG.3D.MULTICAST [UR24], [UR14], UR7, desc[UR22] ;  /* 0x000016180e0073b4 */ /* 0x0001e20008011807 */
[----:B------:R0:W-:Y:S01]  /*b170*/  UTMALDG.3D [UR16], [UR44], desc[UR22] ;  /* 0x000016102c0075b4 */ /* 0x0001e20008011000 */
[----:B------:R0:W-:Y:S02]  /*b180*/  UTMALDG.3D [UR8], [UR44], desc[UR22] ;  /* 0x000016082c0075b4 */ /* 0x0001e40008011000 */
[----:B0-----:R-:W-:Y:S05]  /*b190*/  @P2 BRA `(.L_x_301) ;  /* 0xfffffffc00042947 */ /* 0x001fea000383ffff */
.L_x_297:
[----:B------:R-:W-:Y:S05]  /*b1a0*/  BSYNC B1 ;  /* 0x0000000000017941 */ /* 0x000fea0003800000 */
.L_x_296:
[----:B------:R-:W-:Y:S01]  /*b1b0*/  LOP3.LUT P4, RZ, R10, 0xff, RZ, 0xc0, !PT ;  /* 0x000000ff0aff7812 */ /* 0x000fe2000788c0ff */
[----:B------:R-:W-:Y:S01]  /*b1c0*/  VIADD R0, R0, UR37 ;  /* 0x0000002500007c36 */ /* 0x000fe20008000000 */
[----:B------:R-:W-:Y:S01]  /*b1d0*/  ULDC.64 UR8, c[0x0][0x650] ;  /* 0x0001940000087ab9 */ /* 0x000fe20000000a00 */
[----:B------:R-:W-:Y:S01]  /*b1e0*/  IMAD.U32 R3, RZ, RZ, UR37 ;  /* 0x00000025ff037e24 */ /* 0x000fe2000f8e00ff */
[----:B------:R-:W-:Y:S01]  /*b1f0*/  BSSY B1, `(.L_x_302) ;  /* 0x000006f000017945 */ /* 0x000fe20003800000 */
[----:B------:R-:W-:Y:S01]  /*b200*/  IMAD.MOV.U32 R18, RZ, RZ, -0x1 ;  /* 0xffffffffff127424 */ /* 0x000fe200078e00ff */
[----:B------:R-:W-:Y:S01]  /*b210*/  SHF.R.U32.HI R2, RZ, 0x1, R0 ;  /* 0x00000001ff027819 */ /* 0x000fe20000011600 */
[----:B------:R-:W-:Y:S01]  /*b220*/  IMAD.MOV.U32 R19, RZ, RZ, -0x1 ;  /* 0xffffffffff137424 */ /* 0x000fe200078e00ff */
[----:B------:R-:W-:Y:S02]  /*b230*/  ISETP.GT.U32.AND P1, PT, R0, 0x1, PT ;  /* 0x000000010000780c */ /* 0x000fe40003f24070 */
[----:B------:R-:W-:-:S02]  /*b240*/  LOP3.LUT R2, R2, 0x1, RZ, 0xc0, !PT ;  /* 0x0000000102027812 */ /* 0x000fc400078ec0ff */
[C---:B------:R-:W-:Y:S01]  /*b250*/  ISETP.LT.U32.AND P1, PT, R3.reuse, 0x2, P1 ;  /* 0x000000020300780c */ /* 0x040fe20000f21070 */
[----:B------:R-:W0:Y:S01]  /*b260*/  @P4 S2R R9, SR_CgaCtaId ;  /* 0x0000000000094919 */ /* 0x000e220000008800 */
[----:B------:R-:W-:Y:S02]  /*b270*/  @P4 MOV R4, 0x400 ;  /* 0x0000040000044802 */ /* 0x000fe40000000f00 */
[----:B------:R-:W-:Y:S02]  /*b280*/  ISETP.NE.U32.AND P2, PT, R2, 0x1, PT ;  /* 0x000000010200780c */ /* 0x000fe40003f45070 */
[----:B------:R-:W-:Y:S02]  /*b290*/  LOP3.LUT R0, R0, 0x1, RZ, 0xc0, !PT ;  /* 0x0000000100007812 */ /* 0x000fe400078ec0ff */
[----:B------:R-:W-:Y:S02]  /*b2a0*/  ISETP.GT.U32.AND P2, PT, R3, 0x1, !P2 ;  /* 0x000000010300780c */ /* 0x000fe40005744070 */
[----:B------:R-:W-:-:S02]  /*b2b0*/  SEL R3, RZ, 0x1, !P1 ;  /* 0x00000001ff037807 */ /* 0x000fc40004800000 */
[----:B------:R-:W-:Y:S02]  /*b2c0*/  SEL R2, RZ, 0x1, !P2 ;  /* 0x00000001ff027807 */ /* 0x000fe40005000000 */
[----:B------:R-:W-:Y:S02]  /*b2d0*/  PRMT R10, RZ, 0x7610, R10 ;  /* 0x00007610ff0a7816 */ /* 0x000fe4000000000a */
[--C-:B------:R-:W-:Y:S01]  /*b2e0*/  LOP3.LUT R8, R2, R8, R3.reuse, 0x96, !PT ;  /* 0x0000000802087212 */ /* 0x100fe200078e9603 */
[----:B------:R-:W-:Y:S01]  /*b2f0*/  IMAD.MOV.U32 R2, RZ, RZ, -0x1 ;  /* 0xffffffffff027424 */ /* 0x000fe200078e00ff */
[----:B------:R-:W-:Y:S02]  /*b300*/  PRMT R3, RZ, 0x7610, R3 ;  /* 0x00007610ff037816 */ /* 0x000fe40000000003 */
[----:B0-----:R-:W-:-:S04]  /*b310*/  @P4 LEA R4, R9, R4, 0x18 ;  /* 0x0000000409044211 */ /* 0x001fc800078ec0ff */
[----:B------:R0:W-:Y:S01]  /*b320*/  @P4 SYNCS.ARRIVE.TRANS64.A1T0 RZ, [R4+URZ+0x58], RZ ;  /* 0x000058ff04ff49a7 */ /* 0x0001e2000810003f */
[----:B------:R-:W-:-:S04]  /*b330*/  IADD3 R16, P4, R16, UR38, RZ ;  /* 0x0000002610107c10 */ /* 0x000fc8000ff9e0ff */
[----:B------:R-:W-:Y:S02]  /*b340*/  IADD3.X R17, R17, UR41, RZ, P4, !PT ;  /* 0x0000002911117c10 */ /* 0x000fe4000a7fe4ff */
[----:B------:R-:W-:-:S04]  /*b350*/  ISETP.GE.U32.AND P4, PT, R16, UR8, PT ;  /* 0x0000000810007c0c */ /* 0x000fc8000bf86070 */
[----:B------:R-:W-:-:S13]  /*b360*/  ISETP.GE.U32.AND.EX P1, PT, R17, UR9, PT, P4 ;  /* 0x0000000911007c0c */ /* 0x000fda000bf26140 */
[----:B0-----:R-:W-:Y:S05]  /*b370*/  @P1 BRA `(.L_x_303) ;  /* 0x0000000400581947 */ /* 0x001fea0003800000 */
[----:B------:R-:W0:Y:S01]  /*b380*/  S2UR UR7, SR_CTAID.X ;  /* 0x00000000000779c3 */ /* 0x000e220000002500 */
[----:B------:R-:W-:Y:S01]  /*b390*/  ULDC.64 UR8, c[0x0][0x628] ;  /* 0x00018a0000087ab9 */ /* 0x000fe20000000a00 */
[----:B------:R-:W-:Y:S01]  /*b3a0*/  ULDC UR10, c[0x0][0x150] ;  /* 0x00005400000a7ab9 */ /* 0x000fe20000000800 */
[----:B------:R-:W-:Y:S01]  /*b3b0*/  ISETP.NE.U32.AND P1, PT, RZ, UR8, PT ;  /* 0x00000008ff007c0c */ /* 0x000fe2000bf25070 */
[----:B------:R-:W-:Y:S01]  /*b3c0*/  ULDC UR11, c[0x0][0x630] ;  /* 0x00018c00000b7ab9 */ /* 0x000fe20000000800 */
[----:B------:R-:W-:Y:S01]  /*b3d0*/  ULDC UR14, c[0x0][0x154] ;  /* 0x00005500000e7ab9 */ /* 0x000fe20000000800 */
[----:B------:R-:W-:Y:S01]  /*b3e0*/  IMAD.MOV.U32 R2, RZ, RZ, R16 ;  /* 0x000000ffff027224 */ /* 0x000fe200078e0010 */
[----:B------:R-:W-:Y:S01]  /*b3f0*/  ISETP.NE.AND.EX P1, PT, RZ, UR9, PT, P1 ;  /* 0x00000009ff007c0c */ /* 0x000fe2000bf25310 */
[----:B------:R-:W1:Y:S01]  /*b400*/  S2UR UR12, SR_CTAID.Y ;  /* 0x00000000000c79c3 */ /* 0x000e620000002600 */
[----:B0-----:R-:W-:-:S05]  /*b410*/  I2FP.F32.U32 R3, UR7 ;  /* 0x0000000700037c45 */ /* 0x001fca0008201000 */
[----:B------:R-:W-:Y:S01]  /*b420*/  FMUL R12, R3, UR10 ;  /* 0x0000000a030c7c20 */ /* 0x000fe20008400000 */
[----:B------:R-:W-:-:S05]  /*b430*/  IMAD.MOV.U32 R3, RZ, RZ, R17 ;  /* 0x000000ffff037224 */ /* 0x000fca00078e0011 */
[----:B------:R-:W-:Y:S05]  /*b440*/  @!P1 BRA `(.L_x_304) ;  /* 0x0000000000289947 */ /* 0x000fea0003800000 */
[----:B------:R-:W-:Y:S02]  /*b450*/  ULDC UR10, c[0x0][0x634] ;  /* 0x00018d00000a7ab9 */ /* 0x000fe40000000800 */
[----:B------:R-:W-:-:S05]  /*b460*/  IADD3 R7, P1, R16, UR10, RZ ;  /* 0x0000000a10077c10 */ /* 0x000fca000ff3e0ff */
[----:B------:R-:W-:-:S04]  /*b470*/  IMAD.X R11, RZ, RZ, R17, P1 ;  /* 0x000000ffff0b7224 */ /* 0x000fc800008e0611 */
[----:B------:R-:W-:-:S04]  /*b480*/  IMAD.WIDE.U32 R4, R11, UR8, RZ ;  /* 0x000000080b047c25 */ /* 0x000fc8000f8e00ff */
[----:B------:R-:W-:-:S04]  /*b490*/  IMAD.WIDE.U32 R4, P1, R7, UR9, R4 ;  /* 0x0000000907047c25 */ /* 0x000fc8000f820004 */
[----:B------:R-:W-:-:S04]  /*b4a0*/  IMAD.WIDE.U32 R6, R7, UR8, RZ ;  /* 0x0000000807067c25 */ /* 0x000fc8000f8e00ff */
[----:B------:R-:W-:Y:S01]  /*b4b0*/  IMAD.X R3, RZ, RZ, RZ, P1 ;  /* 0x000000ffff037224 */ /* 0x000fe200008e06ff */
[----:B------:R-:W-:Y:S01]  /*b4c0*/  IADD3 RZ, P1, R7, R4, RZ ;  /* 0x0000000407ff7210 */ /* 0x000fe20007f3e0ff */
[----:B------:R-:W-:-:S04]  /*b4d0*/  IMAD.MOV.U32 R2, RZ, RZ, R5 ;  /* 0x000000ffff027224 */ /* 0x000fc800078e0005 */
[----:B------:R-:W-:-:S08]  /*b4e0*/  IMAD.WIDE.U32.X R2, R11, UR9, R2, P1 ;  /* 0x000000090b027c25 */ /* 0x000fd000088e0402 */
.L_x_304:
[--C-:B------:R-:W-:Y:S01]  /*b4f0*/  SHF.R.U64 R19, R2, UR11, R3.reuse ;  /* 0x0000000b02137c19 */ /* 0x100fe20008001203 */
[----:B------:R-:W0:Y:S01]  /*b500*/  F2I.U32.TRUNC.NTZ R12, R12 ;  /* 0x0000000c000c7305 */ /* 0x000e22000020f000 */
[----:B------:R-:W-:Y:S01]  /*b510*/  SHF.R.U32.HI R2, RZ, UR11, R3 ;  /* 0x0000000bff027c19 */ /* 0x000fe20008011603 */
[----:B------:R-:W-:Y:S01]  /*b520*/  ULDC.64 UR8, c[0x0][0x620] ;  /* 0x0001880000087ab9 */ /* 0x000fe20000000a00 */
[----:B------:R-:W-:Y:S01]  /*b530*/  IADD3 R5, P1, RZ, -R19, RZ ;  /* 0x80000013ff057210 */ /* 0x000fe20007f3e0ff */
[----:B------:R-:W2:Y:S01]  /*b540*/  LDC R11, c[0x0][0x610] ;  /* 0x00018400ff0b7b82 */ /* 0x000ea20000000800 */
[----:B-1----:R-:W-:Y:S01]  /*b550*/  I2FP.F32.U32 R4, UR12 ;  /* 0x0000000c00047c45 */ /* 0x002fe20008201000 */
[----:B------:R-:W-:Y:S01]  /*b560*/  ULDC UR11, c[0x0][0x658] ;  /* 0x00019600000b7ab9 */ /* 0x000fe20000000800 */
[----:B------:R-:W-:Y:S01]  /*b570*/  ULDC UR16, c[0x0][0x648] ;  /* 0x0001920000107ab9 */ /* 0x000fe20000000800 */
[----:B------:R-:W-:Y:S02]  /*b580*/  IMAD.X R2, RZ, RZ, ~R2, P1 ;  /* 0x000000ffff027224 */ /* 0x000fe400008e0e02 */
[----:B------:R-:W-:Y:S01]  /*b590*/  FMUL R6, R4, UR14 ;  /* 0x0000000e04067c20 */ /* 0x000fe20008400000 */
[----:B------:R-:W-:Y:S01]  /*b5a0*/  ULDC.64 UR14, c[0x0][0x640] ;  /* 0x00019000000e7ab9 */ /* 0x000fe20000000a00 */
[----:B------:R-:W-:Y:S01]  /*b5b0*/  IMAD R4, R2, UR8, RZ ;  /* 0x0000000802047c24 */ /* 0x000fe2000f8e02ff */
[----:B------:R-:W-:Y:S01]  /*b5c0*/  ISETP.NE.U32.AND P1, PT, RZ, UR14, PT ;  /* 0x0000000eff007c0c */ /* 0x000fe2000bf25070 */
[C---:B------:R-:W-:Y:S01]  /*b5d0*/  IMAD.WIDE.U32 R2, R5.reuse, UR8, R16 ;  /* 0x0000000805027c25 */ /* 0x040fe2000f8e0010 */
[----:B0-----:R-:W-:Y:S01]  /*b5e0*/  R2UR UR8, R12 ;  /* 0x000000000c0872ca */ /* 0x001fe200000e0000 */
[----:B------:R-:W0:Y:S01]  /*b5f0*/  F2I.U32.TRUNC.NTZ R6, R6 ;  /* 0x0000000600067305 */ /* 0x000e22000020f000 */
[----:B------:R-:W-:Y:S01]  /*b600*/  ISETP.NE.AND.EX P1, PT, RZ, UR15, PT, P1 ;  /* 0x0000000fff007c0c */ /* 0x000fe2000bf25310 */
[----:B------:R-:W-:Y:S01]  /*b610*/  IMAD R5, R5, UR9, R4 ;  /* 0x0000000905057c24 */ /* 0x000fe2000f8e0204 */
[----:B------:R-:W-:-:S03]  /*b620*/  ULDC UR9, c[0x0][0x618] ;  /* 0x0001860000097ab9 */ /* 0x000fc60000000800 */
[----:B------:R-:W-:-:S05]  /*b630*/  IMAD.IADD R3, R3, 0x1, R5 ;  /* 0x0000000103037824 */ /* 0x000fca00078e0205 */
[--C-:B------:R-:W-:Y:S02]  /*b640*/  SHF.R.U64 R12, R2, UR9, R3.reuse ;  /* 0x00000009020c7c19 */ /* 0x100fe40008001203 */
[----:B------:R-:W-:Y:S01]  /*b650*/  SHF.R.U32.HI R3, RZ, UR9, R3 ;  /* 0x00000009ff037c19 */ /* 0x000fe20008011603 */
[----:B------:R-:W-:Y:S01]  /*b660*/  ULDC UR9, c[0x0][0x608] ;  /* 0x0001820000097ab9 */ /* 0x000fe20000000800 */
[----:B0-----:R-:W-:Y:S02]  /*b670*/  R2UR UR10, R6 ;  /* 0x00000000060a72ca */ /* 0x001fe400000e0000 */
[--C-:B------:R-:W-:Y:S02]  /*b680*/  SHF.R.U64 R14, R12, UR9, R3.reuse ;  /* 0x000000090c0e7c19 */ /* 0x100fe40008001203 */
[----:B------:R-:W-:Y:S01]  /*b690*/  SHF.R.U32.HI R3, RZ, UR9, R3 ;  /* 0x00000009ff037c19 */ /* 0x000fe20008011603 */
[----:B------:R-:W-:-:S03]  /*b6a0*/  UIADD3 UR9, -UR8, URZ, URZ ;  /* 0x0000003f08097290 */ /* 0x000fc6000fffe13f */
[--C-:B------:R-:W-:Y:S01]  /*b6b0*/  SHF.R.U64 R18, R14, UR11, R3.reuse ;  /* 0x0000000b0e127c19 */ /* 0x100fe20008001203 */
[----:B------:R-:W-:Y:S01]  /*b6c0*/  ULDC UR8, c[0x0][0x144] ;  /* 0x0000510000087ab9 */ /* 0x000fe20000000800 */
[----:B------:R-:W-:-:S03]  /*b6d0*/  SHF.R.U32.HI R3, RZ, UR11, R3 ;  /* 0x0000000bff037c19 */ /* 0x000fc60008011603 */
[----:B------:R-:W-:Y:S01]  /*b6e0*/  IMAD.MOV.U32 R2, RZ, RZ, R18 ;  /* 0x000000ffff027224 */ /* 0x000fe200078e0012 */
[----:B------:R-:W-:Y:S06]  /*b6f0*/  @!P1 BRA `(.L_x_305) ;  /* 0x0000000000289947 */ /* 0x000fec0003800000 */
        /* <DEDUP_REMOVED lines=10> */
.L_x_305:
[----:B------:R-:W-:Y:S01]  /*b7a0*/  UISETP.NE.AND UP0, UPT, UR40, URZ, UPT ;  /* 0x0000003f2800728c */ /* 0x000fe2000bf05270 */
[----:B------:R-:W-:Y:S01]  /*b7b0*/  SHF.R.U64 R3, R2, UR16, R3 ;  /* 0x0000001002037c19 */ /* 0x000fe20008001203 */
[----:B------:R-:W-:Y:S01]  /*b7c0*/  UIADD3 UR10, -UR10, URZ, URZ ;  /* 0x0000003f0a0a7290 */ /* 0x000fe2000fffe13f */
[----:B------:R-:W-:Y:S01]  /*b7d0*/  LOP3.LUT R2, R14, UR6, RZ, 0xc0, !PT ;  /* 0x000000060e027c12 */ /* 0x000fe2000f8ec0ff */
[----:B------:R-:W-:Y:S02]  /*b7e0*/  UIMAD UR7, UR8, UR9, UR7 ;  /* 0x00000009080772a4 */ /* 0x000fe4000f8e0207 */
[----:B------:R-:W-:Y:S01]  /*b7f0*/  IMAD.MOV R5, RZ, RZ, -R3 ;  /* 0x000000ffff057224 */ /* 0x000fe200078e0a03 */
[----:B------:R-:W-:Y:S01]  /*b800*/  ULDC UR8, c[0x0][0x148] ;  /* 0x0000520000087ab9 */ /* 0x000fe20000000800 */
[----:B------:R-:W-:Y:S01]  /*b810*/  IMAD R4, R3, UR5, R2 ;  /* 0x0000000503047c24 */ /* 0x000fe2000f8e0202 */
[----:B------:R-:W-:Y:S02]  /*b820*/  LOP3.LUT R3, R12, UR4, RZ, 0xc0, !PT ;  /* 0x000000040c037c12 */ /* 0x000fe4000f8ec0ff */
[----:B------:R-:W-:Y:S01]  /*b830*/  @UP0 UIMAD UR7, UR8, UR10, UR12 ;  /* 0x0000000a080702a4 */ /* 0x000fe2000f8e020c */
[----:B------:R-:W-:-:S02]  /*b840*/  PLOP3.LUT P1, PT, PT, PT, UP0, 0x80, 0x0 ;  /* 0x000000000000781c */ /* 0x000fc40003f2f008 */
[----:B------:R-:W-:Y:S02]  /*b850*/  ULDC UR8, c[0x0][0x638] ;  /* 0x00018e0000087ab9 */ /* 0x000fe40000000800 */
[----:B------:R-:W-:Y:S02]  /*b860*/  IMAD R2, R5, UR8, R18 ;  /* 0x0000000805027c24 */ /* 0x000fe4000f8e0212 */
[----:B--2---:R-:W-:Y:S01]  /*b870*/  IMAD R11, R4, R11, UR7 ;  /* 0x00000007040b7e24 */ /* 0x004fe2000f8e020b */
[----:B------:R-:W-:Y:S01]  /*b880*/  ULDC UR7, c[0x0][0x600] ;  /* 0x0001800000077ab9 */ /* 0x000fe20000000800 */
[----:B------:R-:W-:Y:S02]  /*b890*/  IMAD.MOV.U32 R4, RZ, RZ, 0x1 ;  /* 0x00000001ff047424 */ /* 0x000fe400078e00ff */
[----:B------:R-:W-:-:S03]  /*b8a0*/  IMAD R18, R2, UR7, R3 ;  /* 0x0000000702127c24 */ /* 0x000fc6000f8e0203 */
[----:B------:R-:W-:Y:S02]  /*b8b0*/  PRMT R3, R4, 0x7610, R3 ;  /* 0x0000761004037816 */ /* 0x000fe40000000003 */
[----:B------:R-:W-:Y:S02]  /*b8c0*/  SEL R2, R18, R11, !P1 ;  /* 0x0000000b12027207 */ /* 0x000fe40004800000 */
[----:B------:R-:W-:-:S07]  /*b8d0*/  SEL R18, R11, R18, !P1 ;  /* 0x000000120b127207 */ /* 0x000fce0004800000 */
.L_x_303:
[----:B------:R-:W-:Y:S05]  /*b8e0*/  BSYNC B1 ;  /* 0x0000000000017941 */ /* 0x000fea0003800000 */
.L_x_302:
[----:B------:R-:W-:-:S13]  /*b8f0*/  LOP3.LUT P1, RZ, R3, 0xff, RZ, 0xc0, !PT ;  /* 0x000000ff03ff7812 */ /* 0x000fda000782c0ff */
[----:B------:R-:W-:Y:S05]  /*b900*/  @P1 BRA `(.L_x_306) ;  /* 0xfffffff000f01947 */ /* 0x000fea000383ffff */
[----:B------:R-:W-:Y:S05]  /*b910*/  BSYNC B0 ;  /* 0x0000000000007941 */ /* 0x000fea0003800000 */
.L_x_294:
[----:B------:R-:W-:-:S03]  /*b920*/  UMOV UR7, 0xffffffff ;  /* 0xffffffff00077882 */ /* 0x000fc60000000000 */
[----:B------:R-:W-:Y:S05]  /*b930*/  BRA.DIV UR7, `(.L_x_307) ;  /* 0x0000000207fc7947 */ /* 0x000fea000b800000 */
[----:B------:R-:W-:-:S13]  /*b940*/  ELECT P6, URZ, PT ;  /* 0x00000000003f782f */ /* 0x000fda00038c0000 */
.L_x_321:
[----:B------:R-:W-:Y:S04]  /*b950*/  BSSY B0, `(.L_x_308) ;  /* 0x000001a000007945 */ /* 0x000fe80003800000 */
[----:B------:R-:W-:Y:S05]  /*b960*/  @!P6 BRA `(.L_x_309) ;  /* 0x000000000060e947 */ /* 0x000fea0003800000 */
[----:B------:R-:W-:-:S04]  /*b970*/  ULOP3.LUT UR7, UR42, 0x2, URZ, 0xfc, !UPT ;  /* 0x000000022a077892 */ /* 0x000fc8000f8efc3f */
[----:B------:R-:W-:-:S06]  /*b980*/  UISETP.NE.AND UP0, UPT, UR7, 0x3, UPT ;  /* 0x000000030700788c */ /* 0x000fcc000bf05270 */
[----:B------:R-:W-:-:S13]  /*b990*/  PLOP3.LUT P0, PT, PT, PT, UP0, 0x80, 0x0 ;  /* 0x000000000000781c */ /* 0x000fda0003f0f008 */
[----:B------:R-:W-:Y:S05]  /*b9a0*/  @!P0 BRA `(.L_x_310) ;  /* 0x0000000000048947 */ /* 0x000fea0003800000 */
[----:B------:R-:W-:Y:S01]  /*b9b0*/  BPT.TRAP 0x1 ;  /* 0x000000040000795c */ /* 0x000fe20000300000 */
.L_x_310:
[----:B------:R-:W0:Y:S01]  /*b9c0*/  S2R R3, SR_CgaCtaId ;  /* 0x0000000000037919 */ /* 0x000e220000008800 */
[----:B------:R-:W-:-:S04]  /*b9d0*/  MOV R2, 0x400 ;  /* 0x0000040000027802 */ /* 0x000fc80000000f00 */
[----:B0-----:R-:W-:Y:S02]  /*b9e0*/  LEA R3, R3, R2, 0x18 ;  /* 0x0000000203037211 */ /* 0x001fe400078ec0ff */
[----:B------:R-:W-:-:S03]  /*b9f0*/  SHF.L.U32 R2, R8, 0x1f, RZ ;  /* 0x0000001f08027819 */ /* 0x000fc600000006ff */
[----:B------:R-:W-:-:S04]  /*ba00*/  VIADD R3, R3, 0x10 ;  /* 0x0000001003037836 */ /* 0x000fc80000000000 */
[C---:B------:R-:W-:Y:S02]  /*ba10*/  IMAD R7, R0.reuse, 0x8, R3 ;  /* 0x0000000800077824 */ /* 0x040fe400078e0203 */
[----:B------:R-:W-:Y:S02]  /*ba20*/  VIADD R0, R0, 0x1 ;  /* 0x0000000100007836 */ /* 0x000fe40000000000 */
[----:B------:R-:W0:Y:S03]  /*ba30*/  SYNCS.PHASECHK.TRANS64.TRYWAIT P0, [R7+URZ], R2 ;  /* 0x00000002070075a7 */ /* 0x000e26000800017f */
[----:B------:R-:W-:-:S04]  /*ba40*/  ISETP.NE.AND P1, PT, R0, 0x2, PT ;  /* 0x000000020000780c */ /* 0x000fc80003f25270 */
[----:B------:R-:W-:Y:S02]  /*ba50*/  SEL R5, RZ, 0x1, P1 ;  /* 0x00000001ff057807 */ /* 0x000fe40000800000 */
[----:B------:R-:W-:Y:S02]  /*ba60*/  SEL R0, R0, RZ, P1 ;  /* 0x000000ff00007207 */ /* 0x000fe40000800000 */
[----:B------:R-:W-:Y:S01]  /*ba70*/  LOP3.LUT R5, R8, R5, RZ, 0x3c, !PT ;  /* 0x0000000508057212 */ /* 0x000fe200078e3cff */
[----:B0-----:R-:W-:Y:S06]  /*ba80*/  @!P0 BRA `(.L_x_311) ;  /* 0x0000000000c88947 */ /* 0x001fec0003800000 */
.L_x_322:
[----:B------:R-:W-:Y:S01]  /*ba90*/  IMAD R3, R0, 0x8, R3 ;  /* 0x0000000800037824 */ /* 0x000fe200078e0203 */
[----:B------:R-:W-:-:S07]  /*baa0*/  SHF.L.U32 R0, R5, 0x1f, RZ ;  /* 0x0000001f05007819 */ /* 0x000fce00000006ff */
.L_x_312:
[----:B-1----:R1:W2:Y:S02]  /*bab0*/  SYNCS.PHASECHK.TRANS64.TRYWAIT P0, [R3+URZ], R0 ;  /* 0x00000000030075a7 */ /* 0x0022a4000800017f */
[----:B--2---:R-:W-:Y:S05]  /*bac0*/  @!P0 NANOSLEEP.SYNCS 0x989680 ;  /* 0x009896800000895d */ /* 0x004fea0003900000 */
[----:B------:R-:W2:Y:S02]  /*bad0*/  @!P0 SYNCS.PHASECHK.TRANS64 P0, [R3+URZ], R0 ;  /* 0x00000000030085a7 */ /* 0x000ea4000800007f */
[----:B--2---:R-:W-:Y:S05]  /*bae0*/  @!P0 BRA `(.L_x_312) ;  /* 0xfffffffc00f08947 */ /* 0x004fea000383ffff */
.L_x_309:
[----:B------:R-:W-:Y:S05]  /*baf0*/  BSYNC B0 ;  /* 0x0000000000007941 */ /* 0x000fea0003800000 */
.L_x_308:
[----:B------:R-:W-:Y:S05]  /*bb00*/  EXIT ;  /* 0x000000000000794d */ /* 0x000fea0003800000 */
.L_x_18:
[----:B0-----:R0:W1:Y:S02]  /*bb10*/  SYNCS.PHASECHK.TRANS64.TRYWAIT P0, [R158+URZ], R3 ;  /* 0x000000039e0075a7 */ /* 0x001064000800017f */
[----:B-1----:R-:W-:Y:S05]  /*bb20*/  @!P0 NANOSLEEP.SYNCS 0x989680 ;  /* 0x009896800000895d */ /* 0x002fea0003900000 */
[----:B------:R-:W1:Y:S02]  /*bb30*/  @!P0 SYNCS.PHASECHK.TRANS64 P0, [R158+URZ], R3 ;  /* 0x000000039e0085a7 */ /* 0x000e64000800007f */
[----:B-1----:R-:W-:Y:S05]  /*bb40*/  @!P0 BRA `(.L_x_18) ;  /* 0xfffffffc00f08947 */ /* 0x002fea000383ffff */
[----:B------:R-:W-:Y:S05]  /*bb50*/  BRA `(.L_x_313) ;  /* 0xffffff5800f07947 */ /* 0x000fea000383ffff */
.L_x_23:
[----:B-1----:R1:W2:Y:S02]  /*bb60*/  SYNCS.PHASECHK.TRANS64.TRYWAIT P1, [R3+URZ], R0 ;  /* 0x00000000030075a7 */ /* 0x0022a4000802017f */
[----:B--2---:R-:W-:Y:S05]  /*bb70*/  @!P1 NANOSLEEP.SYNCS 0x989680 ;  /* 0x009896800000995d */ /* 0x004fea0003900000 */
[----:B------:R-:W2:Y:S02]  /*bb80*/  @!P1 SYNCS.PHASECHK.TRANS64 P1, [R3+URZ], R0 ;  /* 0x00000000030095a7 */ /* 0x000ea4000802007f */
[----:B--2---:R-:W-:Y:S05]  /*bb90*/  @!P1 BRA `(.L_x_23) ;  /* 0xfffffffc00f09947 */ /* 0x004fea000383ffff */
[----:B------:R-:W-:Y:S05]  /*bba0*/  BRA `(.L_x_22) ;  /* 0xffffff5c00607947 */ /* 0x000fea000383ffff */
.L_x_28:
[----:B-1----:R-:W-:-:S04]  /*bbb0*/  IMAD.U32 R5, RZ, RZ, UR7 ;  /* 0x00000007ff057e24 */ /* 0x002fc8000f8e00ff */
[----:B------:R1:W2:Y:S03]  /*bbc0*/  SYNCS.PHASECHK.TRANS64.TRYWAIT P1, [R5+URZ], R4 ;  /* 0x00000004050075a7 */ /* 0x0002a6000802017f */
[----:B--2---:R-:W-:Y:S05]  /*bbd0*/  @!P1 NANOSLEEP.SYNCS 0x989680 ;  /* 0x009896800000995d */ /* 0x004fea0003900000 */
[----:B------:R-:W2:Y:S02]  /*bbe0*/  @!P1 SYNCS.PHASECHK.TRANS64 P1, [R5+URZ], R4 ;  /* 0x00000004050095a7 */ /* 0x000ea4000802007f */
[----:B--2---:R-:W-:Y:S05]  /*bbf0*/  @!P1 BRA `(.L_x_28) ;  /* 0xfffffffc00ec9947 */ /* 0x004fea000383ffff */
[----:B------:R-:W-:Y:S05]  /*bc00*/  BRA `(.L_x_27) ;  /* 0xffffff6000bc7947 */ /* 0x000fea000383ffff */
.L_x_34:
[----:B0-----:R0:W1:Y:S02]  /*bc10*/  SYNCS.PHASECHK.TRANS64.TRYWAIT P0, [R158+URZ+0x10], R3 ;  /* 0x000010039e0075a7 */ /* 0x001064000800017f */
[----:B-1----:R-:W-:Y:S05]  /*bc20*/  @!P0 NANOSLEEP.SYNCS 0x989680 ;  /* 0x009896800000895d */ /* 0x002fea0003900000 */
[----:B------:R-:W1:Y:S02]  /*bc30*/  @!P0 SYNCS.PHASECHK.TRANS64 P0, [R158+URZ+0x10], R3 ;  /* 0x000010039e0085a7 */ /* 0x000e64000800007f */
[----:B-1----:R-:W-:Y:S05]  /*bc40*/  @!P0 BRA `(.L_x_34) ;  /* 0xfffffffc00f08947 */ /* 0x002fea000383ffff */
[----:B------:R-:W-:Y:S05]  /*bc50*/  BRA `(.L_x_314) ;  /* 0xffffff68009c7947 */ /* 0x000fea000383ffff */
.L_x_295:
[----:B------:R-:W-:Y:S01]  /*bc60*/  BSSY B1, `(.L_x_315) ;  /* 0x0000006000017945 */ /* 0x000fe20003800000 */
[----:B------:R-:W-:-:S07]  /*bc70*/  IMAD.MOV.U32 R15, RZ, RZ, -0x1 ;  /* 0xffffffffff0f7424 */ /* 0x000fce00078e00ff */
[----:B------:R-:W-:Y:S05]  /*bc80*/  WARPSYNC.COLLECTIVE R15, `(.L_x_316) ;  /* 0x000000000f0c7348 */ /* 0x000fea0003c00000 */
[----:B------:R-:W-:Y:S02]  /*bc90*/  ELECT P6, UR62, PT ;  /* 0x00000000003e782f */ /* 0x000fe400038c0000 */
[----:B------:R-:W-:Y:S01]  /*bca0*/  MOV R14, UR62 ;  /* 0x0000003e000e7c02 */ /* 0x000fe20008000f00 */
[----:B------:R-:W-:Y:S10]  /*bcb0*/  ENDCOLLECTIVE ;  /* 0x000000000000791b */ /* 0x000ff40003800000 */
.L_x_316:
[----:B------:R-:W-:Y:S05]  /*bcc0*/  BSYNC B1 ;  /* 0x0000000000017941 */ /* 0x000fea0003800000 */
.L_x_315:
[----:B------:R-:W-:Y:S05]  /*bcd0*/  BRA `(.L_x_317) ;  /* 0xfffffff000087947 */ /* 0x000fea000383ffff */
.L_x_298:
[----:B0-----:R0:W1:Y:S02]  /*bce0*/  SYNCS.PHASECHK.TRANS64.TRYWAIT P1, [R12+URZ+0x10], R3 ;  /* 0x000010030c0075a7 */ /* 0x001064000802017f */
[----:B-1----:R-:W-:Y:S05]  /*bcf0*/  @!P1 NANOSLEEP.SYNCS 0x989680 ;  /* 0x009896800000995d */ /* 0x002fea0003900000 */
[----:B------:R-:W1:Y:S02]  /*bd00*/  @!P1 SYNCS.PHASECHK.TRANS64 P1, [R12+URZ+0x10], R3 ;  /* 0x000010030c0095a7 */ /* 0x000e64000802007f */
[----:B-1----:R-:W-:Y:S05]  /*bd10*/  @!P1 BRA `(.L_x_298) ;  /* 0xfffffffc00f09947 */ /* 0x002fea000383ffff */
[----:B------:R-:W-:Y:S05]  /*bd20*/  BRA `(.L_x_318) ;  /* 0xfffffff000447947 */ /* 0x000fea000383ffff */
.L_x_307:
[----:B------:R-:W-:Y:S01]  /*bd30*/  BSSY B0, `(.L_x_319) ;  /* 0x0000006000007945 */ /* 0x000fe20003800000 */
[----:B------:R-:W-:-:S07]  /*bd40*/  IMAD.MOV.U32 R15, RZ, RZ, -0x1 ;  /* 0xffffffffff0f7424 */ /* 0x000fce00078e00ff */
[----:B------:R-:W-:Y:S05]  /*bd50*/  WARPSYNC.COLLECTIVE R15, `(.L_x_320) ;  /* 0x000000000f0c7348 */ /* 0x000fea0003c00000 */
[----:B------:R-:W-:Y:S02]  /*bd60*/  ELECT P6, UR62, PT ;  /* 0x00000000003e782f */ /* 0x000fe400038c0000 */
[----:B------:R-:W-:Y:S01]  /*bd70*/  MOV R14, UR62 ;  /* 0x0000003e000e7c02 */ /* 0x000fe20008000f00 */
[----:B------:R-:W-:Y:S10]  /*bd80*/  ENDCOLLECTIVE ;  /* 0x000000000000791b */ /* 0x000ff40003800000 */
.L_x_320:
[----:B------:R-:W-:Y:S05]  /*bd90*/  BSYNC B0 ;  /* 0x0000000000007941 */ /* 0x000fea0003800000 */
.L_x_319:
[----:B------:R-:W-:Y:S05]  /*bda0*/  BRA `(.L_x_321) ;  /* 0xfffffff800e87947 */ /* 0x000fea000383ffff */
.L_x_311:
[----:B0-----:R0:W1:Y:S02]  /*bdb0*/  SYNCS.PHASECHK.TRANS64.TRYWAIT P0, [R7+URZ], R2 ;  /* 0x00000002070075a7 */ /* 0x001064000800017f */
[----:B-1----:R-:W-:Y:S05]  /*bdc0*/  @!P0 NANOSLEEP.SYNCS 0x989680 ;  /* 0x009896800000895d */ /* 0x002fea0003900000 */
[----:B------:R-:W1:Y:S02]  /*bdd0*/  @!P0 SYNCS.PHASECHK.TRANS64 P0, [R7+URZ], R2 ;  /* 0x00000002070085a7 */ /* 0x000e64000800007f */
[----:B-1----:R-:W-:Y:S05]  /*bde0*/  @!P0 BRA `(.L_x_311) ;  /* 0xfffffffc00f08947 */ /* 0x002fea000383ffff */
[----:B------:R-:W-:Y:S05]  /*bdf0*/  BRA `(.L_x_322) ;  /* 0xfffffffc00247947 */ /* 0x000fea000383ffff */
.L_x_323:
[----:B------:R-:W-:-:S00]  /*be00*/  BRA `(.L_x_323) ;  /* 0xfffffffc00fc7947 */ /* 0x000fc0000383ffff */
[----:B------:R-:W-:-:S00]  /*be10*/  NOP ;  /* 0x0000000000007918 */ /* 0x000fc00000000000 */
        /* <DEDUP_REMOVED lines=14> */
.L_x_324:


//--------------------- .nv.global.init           --------------------------
	.section	.nv.global.init,"aw",@progbits
.nv.global.init:
	.type		$str$22,@object
	.size		$str$22,($str$23 - $str$22)
$str$22:
        /*0000*/ 	.byte	0x6b, 0x5f, 0x74, 0x69, 0x6c, 0x65, 0x5f, 0x63, 0x6f, 0x75, 0x6e, 0x74, 0x20, 0x3e, 0x3d, 0x20
        /*0010*/ 	.byte	0x31, 0x00
	.type		$str$23,@object
	.size		$str$23,(__unnamed_1 - $str$23)
$str$23:
        /*0012*/ 	.byte	0x2f, 0x74, 0x6d, 0x70, 0x2f, 0x63, 0x75, 0x74, 0x6c, 0x61, 0x73, 0x73, 0x5f, 0x73, 0x77, 0x65
        /*0022*/ 	.byte	0x65, 0x70, 0x5f, 0x73, 0x72, 0x63, 0x2f, 0x69, 0x6e, 0x63, 0x6c, 0x75, 0x64, 0x65, 0x2f, 0x63
        /*0032*/ 	.byte	0x75, 0x74, 0x6c, 0x61, 0x73, 0x73, 0x2f, 0x67, 0x65, 0x6d, 0x6d, 0x2f, 0x63, 0x6f, 0x6c, 0x6c
        /*0042*/ 	.byte	0x65, 0x63, 0x74, 0x69, 0x76, 0x65, 0x2f, 0x73, 0x6d, 0x39, 0x30, 0x5f, 0x6d, 0x6d, 0x61, 0x5f
        /*0052*/ 	.byte	0x74, 0x6d, 0x61, 0x5f, 0x67, 0x6d, 0x6d, 0x61, 0x5f, 0x73, 0x73, 0x5f, 0x77, 0x61, 0x72, 0x70
        /*0062*/ 	.byte	0x73, 0x70, 0x65, 0x63, 0x69, 0x61, 0x6c, 0x69, 0x7a, 0x65, 0x64, 0x2e, 0x68, 0x70, 0x70, 0x00
	.type		__unnamed_1,@object
	.size		__unnamed_1,(.L_0 - __unnamed_1)
__unnamed_1:
        /*0072*/ 	.byte	0x76, 0x6f, 0x69, 0x64, 0x20, 0x63, 0x75, 0x74, 0x6c, 0x61, 0x73, 0x73, 0x3a, 0x3a, 0x67, 0x65
        /* <DEDUP_REMOVED lines=177> */
        /*0b92*/ 	.byte	0x74, 0x69, 0x74, 0x79, 0x5d, 0x00
.L_0:


//--------------------- .nv.shared._ZN7cutlass13device_kernelINS_4gemm6kernel13GemmUniversalIN4cute5tupleIJiiiiEEENS1_10collective13CollectiveMmaINS1_34MainloopSm90TmaGmmaWarpSpecializedILi2ENS5_IJNS4_1CILi1EEENSA_ILi4EEESB_EEENS1_32KernelTmaWarpSpecializedPingpongEEENS5_IJNSA_ILi64EEENSA_ILi256EEESG_EEENS_10tfloat32_tENS5_IJlSB_lEEESJ_SK_NS4_8TiledMMAINS4_8MMA_AtomIJNS4_4SM904GMMA30MMA_64x256x8_F32TF32TF32_SS_TNILNSO_7ScaleInE1ELSQ_1EEEEEENS4_6LayoutINS5_IJSB_SB_SB_EEENS5_IJNSA_ILi0EEESV_SV_EEEEENS5_IJNS4_10UnderscoreESY_SY_EEEEENS4_23SM90_TMA_LOAD_MULTICASTENS4_14ComposedLayoutINS4_7SwizzleILi3ELi4ELi3EEENS4_18smem_ptr_flag_bitsILi32EEENST_INS5_IJNSA_ILi8EEENSA_ILi32EEEEEENS5_IJS18_SB_EEEEEEEvNS4_8identityENS4_13SM90_TMA_LOADES1C_vS1D_EENS_8epilogue10collective6detail29Sm90TmaWarpSpecializedAdapterINS1H_15DefaultEpilogueISJ_SK_SK_NS1G_6thread17LinearCombinationISJ_Li1EffLNS1L_9ScaleType4KindE0ELNS_15FloatRoundStyleE2ESJ_EENS1_15EpilogueDefaultEEEEEvvEEEEvNT_6ParamsE --------------------------
	.section	.nv.shared._ZN7cutlass13device_kernelINS_4gemm6kernel13GemmUniversalIN4cute5tupleIJiiiiEEENS1_10collective13CollectiveMmaINS1_34MainloopSm90TmaGmmaWarpSpecializedILi2ENS5_IJNS4_1CILi1EEENSA_ILi4EEESB_EEENS1_32KernelTmaWarpSpecializedPingpongEEENS5_IJNSA_ILi64EEENSA_ILi256EEESG_EEENS_10tfloat32_tENS5_IJlSB_lEEESJ_SK_NS4_8TiledMMAINS4_8MMA_AtomIJNS4_4SM904GMMA30MMA_64x256x8_F32TF32TF32_SS_TNILNSO_7ScaleInE1ELSQ_1EEEEEENS4_6LayoutINS5_IJSB_SB_SB_EEENS5_IJNSA_ILi0EEESV_SV_EEEEENS5_IJNS4_10UnderscoreESY_SY_EEEEENS4_23SM90_TMA_LOAD_MULTICASTENS4_14ComposedLayoutINS4_7SwizzleILi3ELi4ELi3EEENS4_18smem_ptr_flag_bitsILi32EEENST_INS5_IJNSA_ILi8EEENSA_ILi32EEEEEENS5_IJS18_SB_EEEEEEEvNS4_8identityENS4_13SM90_TMA_LOADES1C_vS1D_EENS_8epilogue10collective6detail29Sm90TmaWarpSpecializedAdapterINS1H_15DefaultEpilogueISJ_SK_SK_NS1G_6thread17LinearCombinationISJ_Li1EffLNS1L_9ScaleType4KindE0ELNS_15FloatRoundStyleE2ESJ_EENS1_15EpilogueDefaultEEEEEvvEEEEvNT_6ParamsE,"aw",@nobits
	.sectionflags	@""
	.align	16
	.zero		1024


//--------------------- .nv.shared.reserved.0     --------------------------
	.section	.nv.shared.reserved.0,"aw",@nobits
	.weak		__nv_reservedSMEM_offset_0_alias
	.size		__nv_reservedSMEM_offset_0_alias, 0, 0
	.other		__nv_reservedSMEM_offset_0_alias,@"STO_CUDA_RESERVED_SHARED STV_DEFAULT"
__nv_reservedSMEM_offset_0_alias:
	.zero		0


//--------------------- .nv.global                --------------------------
	.section	.nv.global,"aw",@nobits
.nv.global:
	.type		_ZN40_INTERNAL_0d0adcd2_4_k_cu_84508cc9_238214cute1_E,@object
	.size		_ZN40_INTERNAL_0d0adcd2_4_k_cu_84508cc9_238214cute1_E,(_ZN40_INTERNAL_0d0adcd2_4_k_cu_84508cc9_238214cuda3std3__45__cpo6cbeginE - _ZN40_INTERNAL_0d0adcd2_4_k_cu_84508cc9_238214cute1_E)
_ZN40_INTERNAL_0d0adcd2_4_k_cu_84508cc9_238214cute1_E:
	.zero		1
	.type		_ZN40_INTERNAL_0d0adcd2_4_k_cu_84508cc9_238214cuda3std3__45__cpo6cbeginE,@object
	.size		_ZN40_INTERNAL_0d0adcd2_4_k_cu_84508cc9_238214cuda3std3__45__cpo6cbeginE,(_ZN40_INTERNAL_0d0adcd2_4_k_cu_84508cc9_238214cuda3std3__48in_placeE - _ZN40_INTERNAL_0d0adcd2_4_k_cu_84508cc9_238214cuda3std3__45__cpo6cbeginE)
_ZN40_INTERNAL_0d0adcd2_4_k_cu_84508cc9_238214cuda3std3__45__cpo6cbeginE:
	.zero		1
	.type		_ZN40_INTERNAL_0d0adcd2_4_k_cu_84508cc9_238214cuda3std3__48in_placeE,@object
	.size		_ZN40_INTERNAL_0d0adcd2_4_k_cu_84508cc9_238214cuda3std3__48in_placeE,(_ZN40_INTERNAL_0d0adcd2_4_k_cu_84508cc9_238214cuda3std6ranges3__45__cpo9iter_moveE - _ZN40_INTERNAL_0d0adcd2_4_k_cu_84508cc9_238214cuda3std3__48in_placeE)
_ZN40_INTERNAL_0d0adcd2_4_k_cu_84508cc9_238214cuda3std3__48in_placeE:
	.zero		1
	.type		_ZN40_INTERNAL_0d0adcd2_4_k_cu_84508cc9_238214cuda3std6ranges3__45__cpo9iter_moveE,@object
	.size		_ZN40_INTERNAL_0d0adcd2_4_k_cu_84508cc9_238214cuda3std6ranges3__45__cpo9iter_moveE,(_ZN40_INTERNAL_0d0adcd2_4_k_cu_84508cc9_238214cuda3std3__45__cpo5beginE - _ZN40_INTERNAL_0d0adcd2_4_k_cu_84508cc9_238214cuda3std6ranges3__45__cpo9iter_moveE)
_ZN40_INTERNAL_0d0adcd2_4_k_cu_84508cc9_238214cuda3std6ranges3__45__cpo9iter_moveE:
	.zero		1
	.type		_ZN40_INTERNAL_0d0adcd2_4_k_cu_84508cc9_238214cuda3std3__45__cpo5beginE,@object
	.size		_ZN40_INTERNAL_0d0adcd2_4_k_cu_84508cc9_238214cuda3std3__45__cpo5beginE,(_ZN40_INTERNAL_0d0adcd2_4_k_cu_84508cc9_238214cuda3std3__442_GLOBAL__N__0d0adcd2_4_k_cu_84508cc9_238216ignoreE - _ZN40_INTERNAL_0d0adcd2_4_k_cu_84508cc9_238214cuda3std3__45__cpo5beginE)
_ZN40_INTERNAL_0d0adcd2_4_k_cu_84508cc9_238214cuda3std3__45__cpo5beginE:
	.zero		1
	.type		_ZN40_INTERNAL_0d0adcd2_4_k_cu_84508cc9_238214cuda3std3__442_GLOBAL__N__0d0adcd2_4_k_cu_84508cc9_238216ignoreE,@object
	.size		_ZN40_INTERNAL_0d0adcd2_4_k_cu_84508cc9_238214cuda3std3__442_GLOBAL__N__0d0adcd2_4_k_cu_84508cc9_238216ignoreE,(_ZN40_INTERNAL_0d0adcd2_4_k_cu_84508cc9_238214cute7productE - _ZN40_INTERNAL_0d0adcd2_4_k_cu_84508cc9_238214cuda3std3__442_GLOBAL__N__0d0adcd2_4_k_cu_84508cc9_238216ignoreE)
_ZN40_INTERNAL_0d0adcd2_4_k_cu_84508cc9_238214cuda3std3__442_GLOBAL__N__0d0adcd2_4_k_cu_84508cc9_238216ignoreE:
	.zero		1
	.type		_ZN40_INTERNAL_0d0adcd2_4_k_cu_84508cc9_238214cute7productE,@object
	.size		_ZN40_INTERNAL_0d0adcd2_4_k_cu_84508cc9_238214cute7productE,(_ZN40_INTERNAL_0d0adcd2_4_k_cu_84508cc9_238214cuda3std3__45__cpo3endE - _ZN40_INTERNAL_0d0adcd2_4_k_cu_84508cc9_238214cute7productE)
_ZN40_INTERNAL_0d0adcd2_4_k_cu_84508cc9_238214cute7productE:
	.zero		1
	.type		_ZN40_INTERNAL_0d0adcd2_4_k_cu_84508cc9_238214cuda3std3__45__cpo3endE,@object
	.size		_ZN40_INTERNAL_0d0adcd2_4_k_cu_84508cc9_238214cuda3std3__45__cpo3endE,(_ZN40_INTERNAL_0d0adcd2_4_k_cu_84508cc9_238214cuda3std3__419piecewise_constructE - _ZN40_INTERNAL_0d0adcd2_4_k_cu_84508cc9_238214cuda3std3__45__cpo3endE)
_ZN40_INTERNAL_0d0adcd2_4_k_cu_84508cc9_238214cuda3std3__45__cpo3endE:
	.zero		1
	.type		_ZN40_INTERNAL_0d0adcd2_4_k_cu_84508cc9_238214cuda3std3__419piecewise_constructE,@object
	.size		_ZN40_INTERNAL_0d0adcd2_4_k_cu_84508cc9_238214cuda3std3__419piecewise_constructE,(_ZN40_INTERNAL_0d0adcd2_4_k_cu_84508cc9_238214cuda3std3__45__cpo4cendE - _ZN40_INTERNAL_0d0adcd2_4_k_cu_84508cc9_238214cuda3std3__419piecewise_constructE)
_ZN40_INTERNAL_0d0adcd2_4_k_cu_84508cc9_238214cuda3std3__419piecewise_constructE:
	.zero		1
	.type		_ZN40_INTERNAL_0d0adcd2_4_k_cu_84508cc9_238214cuda3std3__45__cpo4cendE,@object
	.size		_ZN40_INTERNAL_0d0adcd2_4_k_cu_84508cc9_238214cuda3std3__45__cpo4cendE,(_ZN40_INTERNAL_0d0adcd2_4_k_cu_84508cc9_238214cuda3std6ranges3__45__cpo4swapE - _ZN40_INTERNAL_0d0adcd2_4_k_cu_84508cc9_238214cuda3std3__45__cpo4cendE)
_ZN40_INTERNAL_0d0adcd2_4_k_cu_84508cc9_238214cuda3std3__45__cpo4cendE:
	.zero		1
	.type		_ZN40_INTERNAL_0d0adcd2_4_k_cu_84508cc9_238214cuda3std6ranges3__45__cpo4swapE,@object
	.size		_ZN40_INTERNAL_0d0adcd2_4_k_cu_84508cc9_238214cuda3std6ranges3__45__cpo4swapE,(.L_8 - _ZN40_INTERNAL_0d0adcd2_4_k_cu_84508cc9_238214cuda3std6ranges3__45__cpo4swapE)
_ZN40_INTERNAL_0d0adcd2_4_k_cu_84508cc9_238214cuda3std6ranges3__45__cpo4swapE:
	.zero		1
.L_8:


//--------------------- .nv.constant0._ZN7cutlass13device_kernelINS_4gemm6kernel13GemmUniversalIN4cute5tupleIJiiiiEEENS1_10collective13CollectiveMmaINS1_34MainloopSm90TmaGmmaWarpSpecializedILi2ENS5_IJNS4_1CILi1EEENSA_ILi4EEESB_EEENS1_32KernelTmaWarpSpecializedPingpongEEENS5_IJNSA_ILi64EEENSA_ILi256EEESG_EEENS_10tfloat32_tENS5_IJlSB_lEEESJ_SK_NS4_8TiledMMAINS4_8MMA_AtomIJNS4_4SM904GMMA30MMA_64x256x8_F32TF32TF32_SS_TNILNSO_7ScaleInE1ELSQ_1EEEEEENS4_6LayoutINS5_IJSB_SB_SB_EEENS5_IJNSA_ILi0EEESV_SV_EEEEENS5_IJNS4_10UnderscoreESY_SY_EEEEENS4_23SM90_TMA_LOAD_MULTICASTENS4_14ComposedLayoutINS4_7SwizzleILi3ELi4ELi3EEENS4_18smem_ptr_flag_bitsILi32EEENST_INS5_IJNSA_ILi8EEENSA_ILi32EEEEEENS5_IJS18_SB_EEEEEEEvNS4_8identityENS4_13SM90_TMA_LOADES1C_vS1D_EENS_8epilogue10collective6detail29Sm90TmaWarpSpecializedAdapterINS1H_15DefaultEpilogueISJ_SK_SK_NS1G_6thread17LinearCombinationISJ_Li1EffLNS1L_9ScaleType4KindE0ELNS_15FloatRoundStyleE2ESJ_EENS1_15EpilogueDefaultEEEEEvvEEEEvNT_6ParamsE --------------------------
	.section	.nv.constant0._ZN7cutlass13device_kernelINS_4gemm6kernel13GemmUniversalIN4cute5tupleIJiiiiEEENS1_10collective13CollectiveMmaINS1_34MainloopSm90TmaGmmaWarpSpecializedILi2ENS5_IJNS4_1CILi1EEENSA_ILi4EEESB_EEENS1_32KernelTmaWarpSpecializedPingpongEEENS5_IJNSA_ILi64EEENSA_ILi256EEESG_EEENS_10tfloat32_tENS5_IJlSB_lEEESJ_SK_NS4_8TiledMMAINS4_8MMA_AtomIJNS4_4SM904GMMA30MMA_64x256x8_F32TF32TF32_SS_TNILNSO_7ScaleInE1ELSQ_1EEEEEENS4_6LayoutINS5_IJSB_SB_SB_EEENS5_IJNSA_ILi0EEESV_SV_EEEEENS5_IJNS4_10UnderscoreESY_SY_EEEEENS4_23SM90_TMA_LOAD_MULTICASTENS4_14ComposedLayoutINS4_7SwizzleILi3ELi4ELi3EEENS4_18smem_ptr_flag_bitsILi32EEENST_INS5_IJNSA_ILi8EEENSA_ILi32EEEEEENS5_IJS18_SB_EEEEEEEvNS4_8identityENS4_13SM90_TMA_LOADES1C_vS1D_EENS_8epilogue10collective6detail29Sm90TmaWarpSpecializedAdapterINS1H_15DefaultEpilogueISJ_SK_SK_NS1G_6thread17LinearCombinationISJ_Li1EffLNS1L_9ScaleType4KindE0ELNS_15FloatRoundStyleE2ESJ_EENS1_15EpilogueDefaultEEEEEvvEEEEvNT_6ParamsE,"a",@progbits
	.sectionflags	@""
	.align	4
.nv.constant0._ZN7cutlass13device_kernelINS_4gemm6kernel13GemmUniversalIN4cute5tupleIJiiiiEEENS1_10collective13CollectiveMmaINS1_34MainloopSm90TmaGmmaWarpSpecializedILi2ENS5_IJNS4_1CILi1EEENSA_ILi4EEESB_EEENS1_32KernelTmaWarpSpecializedPingpongEEENS5_IJNSA_ILi64EEENSA_ILi256EEESG_EEENS_10tfloat32_tENS5_IJlSB_lEEESJ_SK_NS4_8TiledMMAINS4_8MMA_AtomIJNS4_4SM904GMMA30MMA_64x256x8_F32TF32TF32_SS_TNILNSO_7ScaleInE1ELSQ_1EEEEEENS4_6LayoutINS5_IJSB_SB_SB_EEENS5_IJNSA_ILi0EEESV_SV_EEEEENS5_IJNS4_10UnderscoreESY_SY_EEEEENS4_23SM90_TMA_LOAD_MULTICASTENS4_14ComposedLayoutINS4_7SwizzleILi3ELi4ELi3EEENS4_18smem_ptr_flag_bitsILi32EEENST_INS5_IJNSA_ILi8EEENSA_ILi32EEEEEENS5_IJS18_SB_EEEEEEEvNS4_8identityENS4_13SM90_TMA_LOADES1C_vS1D_EENS_8epilogue10collective6detail29Sm90TmaWarpSpecializedAdapterINS1H_15DefaultEpilogueISJ_SK_SK_NS1G_6thread17LinearCombinationISJ_Li1EffLNS1L_9ScaleType4KindE0ELNS_15FloatRoundStyleE2ESJ_EENS1_15EpilogueDefaultEEEEEvvEEEEvNT_6ParamsE:
	.zero		1664


//--------------------- SYMBOLS --------------------------

	.type		.nv.reservedSmem.offset0,@object
	.size		.nv.reservedSmem.offset0,0x4
	.type		__assertfail,@function
